def matmul_kernel(
    a_ptr,
    b_ptr,
    c_ptr,
    M,
    N,
    K,
    stride_am,
    stride_ak,
    stride_bk,
    stride_bn,
    stride_cm,
    stride_cn,
    BLOCK_M: tl.constexpr,
    BLOCK_N: tl.constexpr,
    BLOCK_K: tl.constexpr,
    GROUP_M: tl.constexpr,
):
    pid = tl.program_id(axis=0)
    num_pid_m = tl.cdiv(M, BLOCK_M)
    num_pid_n = tl.cdiv(N, BLOCK_N)
    num_pid_in_group = GROUP_M * num_pid_n
    group_id = pid // num_pid_in_group
    first_pid_m = group_id * GROUP_M
    group_size_m = min(num_pid_m - first_pid_m, GROUP_M)
    pid_m = first_pid_m + ((pid % num_pid_in_group) % group_size_m)
    pid_n = (pid % num_pid_in_group) // group_size_m

    offs_am = (pid_m * BLOCK_M + tl.arange(0, BLOCK_M)) % M
    offs_bn = (pid_n * BLOCK_N + tl.arange(0, BLOCK_N)) % N
    offs_k = tl.arange(0, BLOCK_K)
    a_ptrs = a_ptr + offs_am[:, None] * stride_am + offs_k[None, :] * stride_ak
    b_ptrs = b_ptr + offs_k[:, None] * stride_bk + offs_bn[None, :] * stride_bn

    acc = tl.zeros((BLOCK_M, BLOCK_N), dtype=tl.float32)
    for kk in range(0, tl.cdiv(K, BLOCK_K)):
        a = tl.load(a_ptrs, mask=offs_k[None, :] < K - kk * BLOCK_K, other=0.0)
        b = tl.load(b_ptrs, mask=offs_k[:, None] < K - kk * BLOCK_K, other=0.0)
        acc = tl.dot(a, b, acc)
        a_ptrs += BLOCK_K * stride_ak
        b_ptrs += BLOCK_K * stride_bk

    c = acc.to(c_ptr.dtype.element_ty)
    offs_cm = pid_m * BLOCK_M + tl.arange(0, BLOCK_M)
    offs_cn = pid_n * BLOCK_N + tl.arange(0, BLOCK_N)
    c_ptrs = c_ptr + offs_cm[:, None] * stride_cm + offs_cn[None, :] * stride_cn
    mask = (offs_cm[:, None] < M) & (offs_cn[None, :] < N)
    tl.store(c_ptrs, c, mask=mask)

# config = {"BLOCK_K": 32, "BLOCK_M": 64, "BLOCK_N": 512, "GROUP_M": 8, "arch": "sm_100", "dtype": "fp32", "num_ctas": 1, "num_stages": 3, "num_warps": 8}
# arch = sm_100


// ===== COMPILED SASS (sm_100a) =====

	.target	sm_100a

	.elftype	@"ET_EXEC"


//--------------------- .note.nv.tkinfo           --------------------------
	.section	.note.nv.tkinfo,"",@"SHT_NOTE"
	.sectionflags	@"SHF_NOTE_NV_TKINFO"
	.tkinfo
        /*0018*/ 	.word	0x00000081
        /*0030*/ 	.string	""
        /*0030*/ 	.string	"ptxas-blackwell"
        /*0030*/ 	.string	"Cuda compilation tools, release 12.9, V12.9.86"
        /*0030*/ 	.string	"Build cuda_12.9.r12.9/compiler.36037853_0"
        /*0030*/ 	.string	"-v  -suppress-debug-info  -lineinfo  -arch sm_100a "



//--------------------- .note.nv.cuver            --------------------------
	.section	.note.nv.cuver,"",@"SHT_NOTE"
	.sectionflags	@"SHF_NOTE_NV_CUVER"
        /*0018*/ 	.short	0x0001
        /*001a*/ 	.short	0x0064
        /*001c*/ 	.short	0x0001
        /*001e*/ 	.short	0x0000
        /*0020*/ 	.short	0x0001
        /*0022*/ 	.short	0x0000


//--------------------- .nv.info                  --------------------------
	.section	.nv.info,"",@"SHT_CUDA_INFO"
	.align	4


	//----- nvinfo : EIATTR_REGCOUNT
	.align		4
        /*0000*/ 	.byte	0x04, 0x2f
        /*0002*/ 	.short	(.L_4 - .L_3)
	.align		4
.L_3:
        /*0004*/ 	.word	index@(matmul_kernel)
        /*0008*/ 	.word	0x000000ff


	//----- nvinfo : EIATTR_FRAME_SIZE
	.align		4
.L_4:
        /*000c*/ 	.byte	0x04, 0x11
        /*000e*/ 	.short	(.L_6 - .L_5)
	.align		4
.L_5:
        /*0010*/ 	.word	index@($__internal_2_$__cuda_sm10x_tcgen05_guardrail_trap_unallocated_columns_being_dealloced)
        /*0014*/ 	.word	0x00000000


	//----- nvinfo : EIATTR_FRAME_SIZE
	.align		4
.L_6:
        /*0018*/ 	.byte	0x04, 0x11
        /*001a*/ 	.short	(.L_8 - .L_7)
	.align		4
.L_7:
        /*001c*/ 	.word	index@($__internal_1_$__cuda_sm10x_tcgen05_guardrail_trap_phase_invalid_during_alloc)
        /*0020*/ 	.word	0x00000000


	//----- nvinfo : EIATTR_FRAME_SIZE
	.align		4
.L_8:
        /*0024*/ 	.byte	0x04, 0x11
        /*0026*/ 	.short	(.L_10 - .L_9)
	.align		4
.L_9:
        /*0028*/ 	.word	index@($__internal_0_$__cuda_sm10x_tcgen05_guardrail_trap_col_being_dealloced_not_returned_by_alloc)
        /*002c*/ 	.word	0x00000000


	//----- nvinfo : EIATTR_FRAME_SIZE
	.align		4
.L_10:
        /*0030*/ 	.byte	0x04, 0x11
        /*0032*/ 	.short	(.L_12 - .L_11)
	.align		4
.L_11:
        /*0034*/ 	.word	index@(matmul_kernel)
        /*0038*/ 	.word	0x00000000


	//----- nvinfo : EIATTR_MIN_STACK_SIZE
	.align		4
.L_12:
        /*003c*/ 	.byte	0x04, 0x12
        /*003e*/ 	.short	(.L_14 - .L_13)
	.align		4
.L_13:
        /*0040*/ 	.word	index@(matmul_kernel)
        /*0044*/ 	.word	0x00000000
.L_14:


//--------------------- .nv.info.matmul_kernel    --------------------------
	.section	.nv.info.matmul_kernel,"",@"SHT_CUDA_INFO"
	.sectionflags	@""
	.align	4


	//----- nvinfo : EIATTR_CUDA_API_VERSION
	.align		4
        /*0000*/ 	.byte	0x04, 0x37
        /*0002*/ 	.short	(.L_16 - .L_15)
.L_15:
        /*0004*/ 	.word	0x00000081


	//----- nvinfo : EIATTR_KPARAM_INFO
	.align		4
.L_16:
        /*0008*/ 	.byte	0x04, 0x17
        /*000a*/ 	.short	(.L_18 - .L_17)
.L_17:
        /*000c*/ 	.word	0x00000000
        /*0010*/ 	.short	0x000d
        /*0012*/ 	.short	0x0048
        /*0014*/ 	.byte	0x00, 0xf4, 0x21, 0x00


	//----- nvinfo : EIATTR_KPARAM_INFO
	.align		4
.L_18:
        /*0018*/ 	.byte	0x04, 0x17
        /*001a*/ 	.short	(.L_20 - .L_19)
.L_19:
        /*001c*/ 	.word	0x00000000
        /*0020*/ 	.short	0x000c
        /*0022*/ 	.short	0x0040
        /*0024*/ 	.byte	0x00, 0xf4, 0x21, 0x00


	//----- nvinfo : EIATTR_KPARAM_INFO
	.align		4
.L_20:
        /*0028*/ 	.byte	0x04, 0x17
        /*002a*/ 	.short	(.L_22 - .L_21)
.L_21:
        /*002c*/ 	.word	0x00000000
        /*0030*/ 	.short	0x000b
        /*0032*/ 	.short	0x0038
        /*0034*/ 	.byte	0x00, 0xf0, 0x11, 0x00


	//----- nvinfo : EIATTR_KPARAM_INFO
	.align		4
.L_22:
        /*0038*/ 	.byte	0x04, 0x17
        /*003a*/ 	.short	(.L_24 - .L_23)
.L_23:
        /*003c*/ 	.word	0x00000000
        /*0040*/ 	.short	0x000a
        /*0042*/ 	.short	0x0034
        /*0044*/ 	.byte	0x00, 0xf0, 0x11, 0x00


	//----- nvinfo : EIATTR_KPARAM_INFO
	.align		4
.L_24:
        /*0048*/ 	.byte	0x04, 0x17
        /*004a*/ 	.short	(.L_26 - .L_25)
.L_25:
        /*004c*/ 	.word	0x00000000
        /*0050*/ 	.short	0x0009
        /*0052*/ 	.short	0x0030
        /*0054*/ 	.byte	0x00, 0xf0, 0x11, 0x00


	//----- nvinfo : EIATTR_KPARAM_INFO
	.align		4
.L_26:
        /*0058*/ 	.byte	0x04, 0x17
        /*005a*/ 	.short	(.L_28 - .L_27)
.L_27:
        /*005c*/ 	.word	0x00000000
        /*0060*/ 	.short	0x0008
        /*0062*/ 	.short	0x002c
        /*0064*/ 	.byte	0x00, 0xf0, 0x11, 0x00


	//----- nvinfo : EIATTR_KPARAM_INFO
	.align		4
.L_28:
        /*0068*/ 	.byte	0x04, 0x17
        /*006a*/ 	.short	(.L_30 - .L_29)
.L_29:
        /*006c*/ 	.word	0x00000000
        /*0070*/ 	.short	0x0007
        /*0072*/ 	.short	0x0028
        /*0074*/ 	.byte	0x00, 0xf0, 0x11, 0x00


	//----- nvinfo : EIATTR_KPARAM_INFO
	.align		4
.L_30:
        /*0078*/ 	.byte	0x04, 0x17
        /*007a*/ 	.short	(.L_32 - .L_31)
.L_31:
        /*007c*/ 	.word	0x00000000
        /*0080*/ 	.short	0x0006
        /*0082*/ 	.short	0x0024
        /*0084*/ 	.byte	0x00, 0xf0, 0x11, 0x00


	//----- nvinfo : EIATTR_KPARAM_INFO
	.align		4
.L_32:
        /*0088*/ 	.byte	0x04, 0x17
        /*008a*/ 	.short	(.L_34 - .L_33)
.L_33:
        /*008c*/ 	.word	0x00000000
        /*0090*/ 	.short	0x0005
        /*0092*/ 	.short	0x0020
        /*0094*/ 	.byte	0x00, 0xf0, 0x11, 0x00


	//----- nvinfo : EIATTR_KPARAM_INFO
	.align		4
.L_34:
        /*0098*/ 	.byte	0x04, 0x17
        /*009a*/ 	.short	(.L_36 - .L_35)
.L_35:
        /*009c*/ 	.word	0x00000000
        /*00a0*/ 	.short	0x0004
        /*00a2*/ 	.short	0x001c
        /*00a4*/ 	.byte	0x00, 0xf0, 0x11, 0x00


	//----- nvinfo : EIATTR_KPARAM_INFO
	.align		4
.L_36:
        /*00a8*/ 	.byte	0x04, 0x17
        /*00aa*/ 	.short	(.L_38 - .L_37)
.L_37:
        /*00ac*/ 	.word	0x00000000
        /*00b0*/ 	.short	0x0003
        /*00b2*/ 	.short	0x0018
        /*00b4*/ 	.byte	0x00, 0xf0, 0x11, 0x00


	//----- nvinfo : EIATTR_KPARAM_INFO
	.align		4
.L_38:
        /*00b8*/ 	.byte	0x04, 0x17
        /*00ba*/ 	.short	(.L_40 - .L_39)
.L_39:
        /*00bc*/ 	.word	0x00000000
        /*00c0*/ 	.short	0x0002
        /*00c2*/ 	.short	0x0010
        /*00c4*/ 	.byte	0x00, 0xf4, 0x21, 0x00


	//----- nvinfo : EIATTR_KPARAM_INFO
	.align		4
.L_40:
        /*00c8*/ 	.byte	0x04, 0x17
        /*00ca*/ 	.short	(.L_42 - .L_41)
.L_41:
        /*00cc*/ 	.word	0x00000000
        /*00d0*/ 	.short	0x0001
        /*00d2*/ 	.short	0x0008
        /*00d4*/ 	.byte	0x00, 0xf4, 0x21, 0x00


	//----- nvinfo : EIATTR_KPARAM_INFO
	.align		4
.L_42:
        /*00d8*/ 	.byte	0x04, 0x17
        /*00da*/ 	.short	(.L_44 - .L_43)
.L_43:
        /*00dc*/ 	.word	0x00000000
        /*00e0*/ 	.short	0x0000
        /*00e2*/ 	.short	0x0000
        /*00e4*/ 	.byte	0x00, 0xf4, 0x21, 0x00


	//----- nvinfo : EIATTR_AT_ENTRY_FRAGMENTS
	.align		4
.L_44:
        /*00e8*/ 	.byte	0x04, 0x4f
        /*00ea*/ 	.short	(.L_46 - .L_45)


	//   ....[0]....
.L_45:
        /*00ec*/ 	.word	0x00000004


	//----- nvinfo : EIATTR_RESERVED_SMEM_USED
	.align		4
.L_46:
        /*00f0*/ 	.byte	0x01, 0x41
	.zero		2


	//----- nvinfo : EIATTR_SPARSE_MMA_MASK
	.align		4
        /*00f4*/ 	.byte	0x03, 0x50
        /*00f6*/ 	.short	0x0000


	//----- nvinfo : EIATTR_TCGEN05_1CTA_USED
	.align		4
        /*00f8*/ 	.byte	0x01, 0x51
	.zero		2


	//----- nvinfo : EIATTR_MAXREG_COUNT
	.align		4
        /*00fc*/ 	.byte	0x03, 0x1b
        /*00fe*/ 	.short	0x00ff


	//----- nvinfo : EIATTR_NUM_BARRIERS
	.align		4
        /*0100*/ 	.byte	0x02, 0x4c
        /*0102*/ 	.byte	0x01
	.zero		1


	//----- nvinfo : EIATTR_INT_WARP_WIDE_INSTR_OFFSETS
	.align		4
        /*0104*/ 	.byte	0x04, 0x31
        /*0106*/ 	.short	(.L_48 - .L_47)


	//   ....[0]....
.L_47:
        /*0108*/ 	.word	0x00004bf0


	//   ....[1]....
        /*010c*/ 	.word	0x00004c10


	//   ....[2]....
        /*0110*/ 	.word	0x00004cf0


	//   ....[3]....
        /*0114*/ 	.word	0x0000e800


	//   ....[4]....
        /*0118*/ 	.word	0x0000e850


	//----- nvinfo : EIATTR_COOP_GROUP_MASK_REGIDS
	.align		4
.L_48:
        /*011c*/ 	.byte	0x04, 0x29
        /*011e*/ 	.short	(.L_50 - .L_49)


	//   ....[0]....
.L_49:
        /*0120*/ 	.word	0xffffffff


	//   ....[1]....
        /*0124*/ 	.word	0xffffffff


	//   ....[2]....
        /*0128*/ 	.word	0xffffffff


	//   ....[3]....
        /*012c*/ 	.word	0xffffffff


	//----- nvinfo : EIATTR_COOP_GROUP_INSTR_OFFSETS
	.align		4
.L_50:
        /*0130*/ 	.byte	0x04, 0x28
        /*0132*/ 	.short	(.L_52 - .L_51)


	//   ....[0]....
.L_51:
        /*0134*/ 	.word	0x00000060


	//   ....[1]....
        /*0138*/ 	.word	0x00000320


	//   ....[2]....
        /*013c*/ 	.word	0x0000e690


	//   ....[3]....
        /*0140*/ 	.word	0x0000e900


	//----- nvinfo : EIATTR_VRC_CTA_INIT_COUNT
	.align		4
.L_52:
        /*0144*/ 	.byte	0x02, 0x4a
        /*0146*/ 	.byte	0x80
	.zero		1


	//----- nvinfo : EIATTR_MBARRIER_INSTR_OFFSETS
	.align		4
        /*0148*/ 	.byte	0x04, 0x39
        /*014a*/ 	.short	(.L_54 - .L_53)


	//   ....[0]....
.L_53:
        /*014c*/ 	.word	0x00004dc0
        /*0150*/ 	.word	0x000000ff
        /*0154*/ 	.word	0x00000000
        /*0158*/ 	.short	0x0100
        /*015a*/ 	.byte	0x1d
	.zero		1


	//   ....[1]....
        /*015c*/ 	.word	0x00004ee0
        /*0160*/ 	.word	0x000000ff
        /*0164*/ 	.word	0x00036008
        /*0168*/ 	.short	0x0100
        /*016a*/ 	.byte	0x1c
	.zero		1


	//   ....[2]....
        /*016c*/ 	.word	0x00008e30
        /*0170*/ 	.word	0x000000ff
        /*0174*/ 	.word	0x00000000
        /*0178*/ 	.short	0x010a
        /*017a*/ 	.byte	0x1f
	.zero		1


	//   ....[3]....
        /*017c*/ 	.word	0x0000a180
        /*0180*/ 	.word	0x000000ff
        /*0184*/ 	.word	0x00000000
        /*0188*/ 	.short	0x010a
        /*018a*/ 	.byte	0x1d
	.zero		1


	//   ....[4]....
        /*018c*/ 	.word	0x0000a2d0
        /*0190*/ 	.word	0x000000ff
        /*0194*/ 	.word	0x00036000
        /*0198*/ 	.short	0x0108
        /*019a*/ 	.byte	0x1c
	.zero		1


	//   ....[5]....
        /*019c*/ 	.word	0x0000a390
        /*01a0*/ 	.word	0x000000ff
        /*01a4*/ 	.word	0x00036008
        /*01a8*/ 	.short	0x0108
        /*01aa*/ 	.byte	0x1c
	.zero		1


	//   ....[6]....
        /*01ac*/ 	.word	0x0000e920
        /*01b0*/ 	.word	0x000000ff
        /*01b4*/ 	.word	0x00000000
        /*01b8*/ 	.short	0x010a
        /*01ba*/ 	.byte	0x1f
	.zero		1


	//   ....[7]....
        /*01bc*/ 	.word	0x0000e950
        /*01c0*/ 	.word	0x000000ff
        /*01c4*/ 	.word	0x00000000
        /*01c8*/ 	.short	0x010a
        /*01ca*/ 	.byte	0x1d
	.zero		1


	//----- nvinfo : EIATTR_NUM_MBARRIERS
	.align		4
.L_54:
        /*01cc*/ 	.byte	0x03, 0x38
        /*01ce*/ 	.short	0x0002


	//----- nvinfo : EIATTR_EXIT_INSTR_OFFSETS
	.align		4
        /*01d0*/ 	.byte	0x04, 0x1c
        /*01d2*/ 	.short	(.L_56 - .L_55)


	//   ....[0]....
.L_55:
        /*01d4*/ 	.word	0x0000e910


	//----- nvinfo : EIATTR_REQNTID
	.align		4
.L_56:
        /*01d8*/ 	.byte	0x04, 0x10
        /*01da*/ 	.short	(.L_58 - .L_57)
.L_57:
        /*01dc*/ 	.word	0x00000100
        /*01e0*/ 	.word	0x00000001
        /*01e4*/ 	.word	0x00000001


	//----- nvinfo : EIATTR_CRS_STACK_SIZE
	.align		4
.L_58:
        /*01e8*/ 	.byte	0x04, 0x1e
        /*01ea*/ 	.short	(.L_60 - .L_59)
.L_59:
        /*01ec*/ 	.word	0x00000000


	//----- nvinfo : EIATTR_CBANK_PARAM_SIZE
	.align		4
.L_60:
        /*01f0*/ 	.byte	0x03, 0x19
        /*01f2*/ 	.short	0x0050


	//----- nvinfo : EIATTR_PARAM_CBANK
	.align		4
        /*01f4*/ 	.byte	0x04, 0x0a
        /*01f6*/ 	.short	(.L_62 - .L_61)
	.align		4
.L_61:
        /*01f8*/ 	.word	index@(.nv.constant0.matmul_kernel)
        /*01fc*/ 	.short	0x0380
        /*01fe*/ 	.short	0x0050


	//----- nvinfo : EIATTR_SW_WAR
	.align		4
.L_62:
        /*0200*/ 	.byte	0x04, 0x36
        /*0202*/ 	.short	(.L_64 - .L_63)
.L_63:
        /*0204*/ 	.word	0x00000008
.L_64:


//--------------------- .nv.compat                --------------------------
	.section	.nv.compat,"",@"SHT_CUDA_COMPAT_INFO"
	.align	4
        /*0000*/ 	.byte	0x02, 0x02, 0x02, 0x00, 0x02, 0x05, 0x05, 0x00, 0x02, 0x03, 0x00, 0x00, 0x02, 0x06, 0x01, 0x00


//--------------------- .nv.callgraph             --------------------------
	.section	.nv.callgraph,"",@"SHT_CUDA_CALLGRAPH"
	.align	4
	.sectionentsize	8
	.align		4
        /*0000*/ 	.word	0x00000000
	.align		4
        /*0004*/ 	.word	0xffffffff
	.align		4
        /*0008*/ 	.word	0x00000000
	.align		4
        /*000c*/ 	.word	0xfffffffe
	.align		4
        /*0010*/ 	.word	0x00000000
	.align		4
        /*0014*/ 	.word	0xfffffffd
	.align		4
        /*0018*/ 	.word	0x00000000
	.align		4
        /*001c*/ 	.word	0xfffffffc


//--------------------- .text.matmul_kernel       --------------------------
	.section	.text.matmul_kernel,"ax",@progbits
	.align	128
        .global         matmul_kernel
        .type           matmul_kernel,@function
        .size           matmul_kernel,(.L_x_20 - matmul_kernel)
        .other          matmul_kernel,@"STO_CUDA_ENTRY STV_DEFAULT"
matmul_kernel:
.text.matmul_kernel:
[----:B------:R-:W1:Y:S01]  /*0000*/  LDC R1, c[0x0][0x37c] ;  /* 0x0000df00ff017b82 */ /* 0x000e620000000800 */
[----:B------:R-:W2:Y:S02]  /*0010*/  S2R R0, SR_TID.X ;  /* 0x0000000000007919 */ /* 0x000ea40000002100 */
[----:B--2---:R-:W-:-:S13]  /*0020*/  ISETP.GE.U32.AND P0, PT, R0, 0x20, PT ;  /* 0x000000200000780c */ /* 0x004fda0003f06070 */
[----:B------:R-:W-:Y:S02]  /*0030*/  VOTEU.ANY UP0, P0 ;  /* 0x0000000000ff7886 */ /* 0x000fe40000000100 */
[----:B-1----:R-:W-:Y:S05]  /*0040*/  BRA.U UP0, `(.L_x_0) ;  /* 0x0000000100b87547 */ /* 0x002fea000b800000 */
[----:B------:R-:W1:Y:S01]  /*0050*/  S2UR UR6, SR_CgaCtaId ;  /* 0x00000000000679c3 */ /* 0x000e620000008800 */
[----:B------:R-:W-:Y:S01]  /*0060*/  NOP ;  /* 0x0000000000007918 */ /* 0x000fe20000000000 */
[----:B------:R-:W-:Y:S02]  /*0070*/  UMOV UR4, 0x40 ;  /* 0x0000004000047882 */ /* 0x000fe40000000000 */
[----:B-1----:R-:W-:-:S09]  /*0080*/  ULEA UR4, UR6, UR4, 0x18 ;  /* 0x0000000406047291 */ /* 0x002fd2000f8ec0ff */
[----:B------:R-:W1:Y:S01]  /*0090*/  LDS.U8 R0, [UR4] ;  /* 0x00000004ff007984 */ /* 0x000e620008000000 */
[----:B------:R-:W-:Y:S02]  /*00a0*/  UMOV UR4, 0x400 ;  /* 0x0000040000047882 */ /* 0x000fe40000000000 */
[----:B------:R-:W-:Y:S01]  /*00b0*/  ULEA UR4, UR6, UR4, 0x18 ;  /* 0x0000000406047291 */ /* 0x000fe2000f8ec0ff */
[----:B-1----:R-:W-:-:S13]  /*00c0*/  ISETP.NE.AND P0, PT, R0, RZ, PT ;  /* 0x000000ff0000720c */ /* 0x002fda0003f05270 */
[----:B------:R-:W-:Y:S05]  /*00d0*/  @P0 BRA `(.L_x_1) ;  /* 0x00000000007c0947 */ /* 0x000fea0003800000 */
[----:B------:R-:W-:-:S13]  /*00e0*/  ELECT P0, URZ, PT ;  /* 0x0000000000ff782f */ /* 0x000fda0003800000 */
[----:B------:R-:W-:Y:S05]  /*00f0*/  @!P0 BRA `(.L_x_2) ;  /* 0x0000000000848947 */ /* 0x000fea0003800000 */
[----:B------:R-:W-:Y:S01]  /*0100*/  UMOV UR5, 0x8 ;  /* 0x0000000800057882 */ /* 0x000fe20000000000 */
[----:B------:R-:W-:Y:S02]  /*0110*/  IMAD.MOV.U32 R4, RZ, RZ, 0x1 ;  /* 0x00000001ff047424 */ /* 0x000fe400078e00ff */
[----:B------:R-:W-:Y:S02]  /*0120*/  IMAD.MOV.U32 R5, RZ, RZ, 0xff ;  /* 0x000000ffff057424 */ /* 0x000fe400078e00ff */
[----:B------:R-:W-:Y:S04]  /*0130*/  DEPBAR.LE SB1, 0x36 ;  /* 0x00009d800000791a */ /* 0x000fe80000000000 */
[----:B------:R-:W1:Y:S02]  /*0140*/  UTCATOMSWS.FIND_AND_SET.ALIGN UP1, UR5, UR5 ;  /* 0x00000005000575e3 */ /* 0x000e640008020800 */
[----:B-1----:R-:W-:-:S04]  /*0150*/  PLOP3.LUT P0, PT, PT, PT, UP1, 0x80, 0x8 ;  /* 0x000000000008781c */ /* 0x002fc80003f0f018 */
[----:B------:R-:W-:-:S04]  /*0160*/  SEL R0, RZ, 0xffffffff, !P0 ;  /* 0xffffffffff007807 */ /* 0x000fc80004000000 */
[----:B------:R-:W-:Y:S01]  /*0170*/  ISETP.NE.AND P0, PT, R0, RZ, PT ;  /* 0x000000ff0000720c */ /* 0x000fe20003f05270 */
[----:B------:R-:W-:-:S12]  /*0180*/  IMAD.U32 R0, RZ, RZ, UR5 ;  /* 0x00000005ff007e24 */ /* 0x000fd8000f8e00ff */
[----:B------:R-:W-:Y:S05]  /*0190*/  @P0 BRA `(.L_x_3) ;  /* 0x0000000000240947 */ /* 0x000fea0003800000 */
.L_x_4:
[----:B------:R-:W-:Y:S05]  /*01a0*/  NANOSLEEP 0x64 ;  /* 0x000000640000795d */ /* 0x000fea0003800000 */
[----:B------:R-:W-:-:S05]  /*01b0*/  UMOV UR5, 0x8 ;  /* 0x0000000800057882 */ /* 0x000fca0000000000 */
[----:B------:R-:W-:Y:S04]  /*01c0*/  DEPBAR.LE SB1, 0x36 ;  /* 0x00009d800000791a */ /* 0x000fe80000000000 */
[----:B------:R-:W1:Y:S02]  /*01d0*/  UTCATOMSWS.FIND_AND_SET.ALIGN UP1, UR5, UR5 ;  /* 0x00000005000575e3 */ /* 0x000e640008020800 */
[----:B-1----:R-:W-:-:S04]  /*01e0*/  PLOP3.LUT P0, PT, PT, PT, UP1, 0x80, 0x8 ;  /* 0x000000000008781c */ /* 0x002fc80003f0f018 */
[----:B------:R-:W-:-:S04]  /*01f0*/  SEL R0, RZ, 0xffffffff, !P0 ;  /* 0xffffffffff007807 */ /* 0x000fc80004000000 */
[----:B------:R-:W-:Y:S01]  /*0200*/  ISETP.NE.AND P0, PT, R0, RZ, PT ;  /* 0x000000ff0000720c */ /* 0x000fe20003f05270 */
[----:B------:R-:W-:-:S12]  /*0210*/  IMAD.U32 R0, RZ, RZ, UR5 ;  /* 0x00000005ff007e24 */ /* 0x000fd8000f8e00ff */
[----:B------:R-:W-:Y:S05]  /*0220*/  @!P0 BRA `(.L_x_4) ;  /* 0xfffffffc00dc8947 */ /* 0x000fea000383ffff */
.L_x_3:
[C---:B------:R-:W-:Y:S01]  /*0230*/  VIADD R3, R0.reuse, 0x10 ;  /* 0x0000001000037836 */ /* 0x040fe20000000000 */
[----:B------:R-:W-:Y:S01]  /*0240*/  UMOV UR5, 0x50 ;  /* 0x0000005000057882 */ /* 0x000fe20000000000 */
[----:B------:R-:W-:Y:S01]  /*0250*/  SHF.L.U32 R2, R5, R0, RZ ;  /* 0x0000000005027219 */ /* 0x000fe200000006ff */
[----:B------:R-:W-:Y:S01]  /*0260*/  ULEA UR5, UR6, UR5, 0x18 ;  /* 0x0000000506057291 */ /* 0x000fe2000f8ec0ff */
[----:B------:R-:W-:Y:S01]  /*0270*/  IMAD.SHL.U32 R0, R0, 0x20, RZ ;  /* 0x0000002000007824 */ /* 0x000fe200078e00ff */
[----:B------:R-:W-:-:S04]  /*0280*/  SHF.L.U32 R3, R4, R3, RZ ;  /* 0x0000000304037219 */ /* 0x000fc800000006ff */
[----:B------:R-:W-:-:S05]  /*0290*/  LOP3.LUT R2, R3, R2, RZ, 0xfc, !PT ;  /* 0x0000000203027212 */ /* 0x000fca00078efcff */
[----:B------:R1:W-:Y:S04]  /*02a0*/  ATOMS.OR RZ, [UR5], R2 ;  /* 0x00000002ffff798c */ /* 0x0003e8000b000005 */
[----:B------:R1:W-:Y:S01]  /*02b0*/  STS [UR4], R0 ;  /* 0x00000000ff007988 */ /* 0x0003e20008000804 */
[----:B------:R-:W-:Y:S05]  /*02c0*/  BRA `(.L_x_2) ;  /* 0x0000000000107947 */ /* 0x000fea0003800000 */
.L_x_1:
[----:B------:R-:W-:Y:S01]  /*02d0*/  IMAD.MOV.U32 R0, RZ, RZ, -0x1 ;  /* 0xffffffffff007424 */ /* 0x000fe200078e00ff */
[----:B------:R-:W-:-:S04]  /*02e0*/  MOV R2, 0x310 ;  /* 0x0000031000027802 */ /* 0x000fc80000000f00 */
[----:B------:R1:W-:Y:S03]  /*02f0*/  STS [UR4], R0 ;  /* 0x00000000ff007988 */ /* 0x0003e60008000804 */
[----:B-1----:R-:W-:Y:S05]  /*0300*/  CALL.REL.NOINC `($__internal_1_$__cuda_sm10x_tcgen05_guardrail_trap_phase_invalid_during_alloc) ;  /* 0x000000e400a87944 */ /* 0x002fea0003c00000 */
.L_x_2:
[----:B------:R-:W-:Y:S05]  /*0310*/  WARPSYNC.ALL ;  /* 0x0000000000007948 */ /* 0x000fea0003800000 */
[----:B------:R-:W-:Y:S01]  /*0320*/  NOP ;  /* 0x0000000000007918 */ /* 0x000fe20000000000 */
.L_x_0:
[----:B------:R-:W2:Y:S01]  /*0330*/  LDC.64 R44, c[0x0][0x398] ;  /* 0x0000e600ff2c7b82 */ /* 0x000ea20000000a00 */
[----:B------:R-:W3:Y:S01]  /*0340*/  S2R R5, SR_CTAID.X ;  /* 0x0000000000057919 */ /* 0x000ee20000002500 */
[----:B------:R-:W4:Y:S01]  /*0350*/  LDCU UR30, c[0x0][0x3a0] ;  /* 0x00007400ff1e77ac */ /* 0x000f220008000800 */
[----:B------:R-:W5:Y:S01]  /*0360*/  S2R R249, SR_TID.X ;  /* 0x0000000000f97919 */ /* 0x000f620000002100 */
[----:B------:R-:W-:Y:S01]  /*0370*/  UMOV UR28, 0x400 ;  /* 0x00000400001c7882 */ /* 0x000fe20000000000 */
[----:B------:R-:W1:Y:S03]  /*0380*/  LDCU.64 UR10, c[0x0][0x3a8] ;  /* 0x00007500ff0a77ac */ /* 0x000e660008000a00 */
[----:B------:R-:W1:Y:S01]  /*0390*/  S2UR UR5, SR_CgaCtaId ;  /* 0x00000000000579c3 */ /* 0x000e620000008800 */
[----:B------:R-:W1:Y:S01]  /*03a0*/  LDCU.128 UR16, c[0x0][0x380] ;  /* 0x00007000ff1077ac */ /* 0x000e620008000c00 */
[----:B------:R-:W1:Y:S01]  /*03b0*/  LDCU UR13, c[0x0][0x3b0] ;  /* 0x00007600ff0d77ac */ /* 0x000e620008000800 */
[----:B------:R-:W1:Y:S01]  /*03c0*/  LDCU.64 UR40, c[0x0][0x358] ;  /* 0x00006b00ff2877ac */ /* 0x000e620008000a00 */
[----:B----4-:R-:W-:Y:S01]  /*03d0*/  UIADD3 UR9, UPT, UPT, UR30, -0x20, URZ ;  /* 0xffffffe01e097890 */ /* 0x010fe2000fffe0ff */
[----:B-12---:R-:W-:Y:S01]  /*03e0*/  VIADD R0, R45, 0x1ff ;  /* 0x000001ff2d007836 */ /* 0x006fe20000000000 */
[----:B------:R-:W-:Y:S01]  /*03f0*/  IABS R11, R44 ;  /* 0x0000002c000b7213 */ /* 0x000fe20000000000 */
[----:B------:R-:W-:Y:S01]  /*0400*/  UIADD3 UR8, UPT, UPT, UR30, 0x1f, URZ ;  /* 0x0000001f1e087890 */ /* 0x000fe2000fffe0ff */
[----:B------:R-:W-:Y:S01]  /*0410*/  IMAD.U32 R220, RZ, RZ, UR10 ;  /* 0x0000000affdc7e24 */ /* 0x000fe2000f8e00ff */
[----:B------:R-:W-:Y:S01]  /*0420*/  UMOV UR7, 0x1 ;  /* 0x0000000100077882 */ /* 0x000fe20000000000 */
[----:B------:R-:W-:Y:S01]  /*0430*/  SHF.R.S32.HI R3, RZ, 0x1f, R0 ;  /* 0x0000001fff037819 */ /* 0x000fe20000011400 */
[----:B------:R-:W-:-:S02]  /*0440*/  UISETP.GT.AND UP2, UPT, UR8, 0x3f, UPT ;  /* 0x0000003f0800788c */ /* 0x000fc4000bf44270 */
[----:B------:R-:W-:Y:S01]  /*0450*/  UISETP.GT.AND UP1, UPT, UR8, 0x1f, UPT ;  /* 0x0000001f0800788c */ /* 0x000fe2000bf24270 */
[----:B------:R-:W-:Y:S01]  /*0460*/  LEA.HI R3, R3, R0, RZ, 0x9 ;  /* 0x0000000003037211 */ /* 0x000fe200078f48ff */
[----:B------:R-:W-:Y:S01]  /*0470*/  ULEA UR28, UR5, UR28, 0x18 ;  /* 0x0000001c051c7291 */ /* 0x000fe2000f8ec0ff */
[----:B---3--:R-:W-:Y:S01]  /*0480*/  IABS R8, R5 ;  /* 0x0000000500087213 */ /* 0x008fe20000000000 */
[----:B------:R-:W-:Y:S01]  /*0490*/  USEL UR4, URZ, 0x4, !UP1 ;  /* 0x00000004ff047887 */ /* 0x000fe2000c800000 */
[----:B------:R-:W-:Y:S01]  /*04a0*/  SHF.R.S32.HI R3, RZ, 0x9, R3 ;  /* 0x00000009ff037819 */ /* 0x000fe20000011403 */
[C---:B-----5:R-:W-:Y:S01]  /*04b0*/  IMAD.SHL.U32 R12, R249.reuse, 0x10, RZ ;  /* 0x00000010f90c7824 */ /* 0x060fe200078e00ff */
[----:B------:R-:W-:Y:S01]  /*04c0*/  LOP3.LUT R233, R249, 0x3f, RZ, 0xc0, !PT ;  /* 0x0000003ff9e97812 */ /* 0x000fe200078ec0ff */
[----:B------:R-:W-:Y:S01]  /*04d0*/  UIADD3 UR31, UPT, UPT, UR28, 0x36000, URZ ;  /* 0x000360001c1f7890 */ /* 0x000fe2000fffe0ff */
[----:B------:R-:W-:Y:S01]  /*04e0*/  SHF.R.U32.HI R156, RZ, 0x6, R249 ;  /* 0x00000006ff9c7819 */ /* 0x000fe200000116f9 */
[----:B------:R-:W-:Y:S01]  /*04f0*/  IMAD.SHL.U32 R4, R3, 0x8, RZ ;  /* 0x0000000803047824 */ /* 0x000fe200078e00ff */
[----:B------:R-:W-:-:S02]  /*0500*/  LOP3.LUT R251, R249, 0x1f, RZ, 0xc0, !PT ;  /* 0x0000001ff9fb7812 */ /* 0x000fc400078ec0ff */
[----:B------:R-:W-:Y:S02]  /*0510*/  SGXT.U32 R156, R156, 0x2 ;  /* 0x000000029c9c781a */ /* 0x000fe40000000000 */
[-C--:B------:R-:W-:Y:S02]  /*0520*/  IABS R7, R4.reuse ;  /* 0x0000000400077213 */ /* 0x080fe40000000000 */
[----:B------:R-:W-:Y:S01]  /*0530*/  IABS R10, R4 ;  /* 0x00000004000a7213 */ /* 0x000fe20000000000 */
[C---:B------:R-:W-:Y:S01]  /*0540*/  IMAD R223, R156.reuse, UR10, RZ ;  /* 0x0000000a9cdf7c24 */ /* 0x040fe2000f8e02ff */
[----:B------:R-:W1:Y:S01]  /*0550*/  I2F.RP R0, R7 ;  /* 0x0000000700007306 */ /* 0x000e620000209400 */
[C---:B------:R-:W-:Y:S02]  /*0560*/  LOP3.LUT R237, R156.reuse, 0x4, RZ, 0xfc, !PT ;  /* 0x000000049ced7812 */ /* 0x040fe400078efcff */
[----:B------:R-:W-:Y:S01]  /*0570*/  LOP3.LUT R236, R156, 0x8, RZ, 0xfc, !PT ;  /* 0x000000089cec7812 */ /* 0x000fe200078efcff */
[----:B------:R-:W-:Y:S01]  /*0580*/  IMAD R222, R220, 0x4, R223 ;  /* 0x00000004dcde7824 */ /* 0x000fe200078e02df */
[----:B------:R-:W-:-:S02]  /*0590*/  LOP3.LUT R235, R156, 0xc, RZ, 0xfc, !PT ;  /* 0x0000000c9ceb7812 */ /* 0x000fc400078efcff */
[----:B------:R-:W-:Y:S01]  /*05a0*/  LOP3.LUT R228, R249, 0xff, RZ, 0xc0, !PT ;  /* 0x000000fff9e47812 */ /* 0x000fe200078ec0ff */
[----:B------:R-:W-:-:S04]  /*05b0*/  IMAD R221, R220, 0x4, R222 ;  /* 0x00000004dcdd7824 */ /* 0x000fc800078e02de */
[----:B------:R-:W-:Y:S01]  /*05c0*/  IMAD R227, R220, 0x4, R221 ;  /* 0x00000004dce37824 */ /* 0x000fe200078e02dd */
[----:B-1----:R-:W1:Y:S02]  /*05d0*/  MUFU.RCP R0, R0 ;  /* 0x0000000000007308 */ /* 0x002e640000001000 */
[----:B-1----:R-:W-:Y:S02]  /*05e0*/  VIADD R2, R0, 0xffffffe ;  /* 0x0ffffffe00027836 */ /* 0x002fe40000000000 */
[----:B------:R-:W-:-:S04]  /*05f0*/  IMAD.MOV R0, RZ, RZ, -R10 ;  /* 0x000000ffff007224 */ /* 0x000fc800078e0a0a */
[----:B------:R1:W2:Y:S02]  /*0600*/  F2I.FTZ.U32.TRUNC.NTZ R3, R2 ;  /* 0x0000000200037305 */ /* 0x0002a4000021f000 */
[----:B-1----:R-:W-:Y:S02]  /*0610*/  IMAD.MOV.U32 R2, RZ, RZ, RZ ;  /* 0x000000ffff027224 */ /* 0x002fe400078e00ff */
[----:B--2---:R-:W-:-:S04]  /*0620*/  IMAD.MOV R6, RZ, RZ, -R3 ;  /* 0x000000ffff067224 */ /* 0x004fc800078e0a03 */
[----:B------:R-:W-:Y:S02]  /*0630*/  IMAD R9, R6, R7, RZ ;  /* 0x0000000706097224 */ /* 0x000fe400078e02ff */
[----:B------:R-:W-:Y:S02]  /*0640*/  IMAD.MOV.U32 R6, RZ, RZ, R8 ;  /* 0x000000ffff067224 */ /* 0x000fe400078e0008 */
[----:B------:R-:W-:-:S06]  /*0650*/  IMAD.HI.U32 R3, R3, R9, R2 ;  /* 0x0000000903037227 */ /* 0x000fcc00078e0002 */
[----:B------:R-:W-:-:S04]  /*0660*/  IMAD.HI.U32 R3, R3, R6, RZ ;  /* 0x0000000603037227 */ /* 0x000fc800078e00ff */
[----:B------:R-:W-:Y:S01]  /*0670*/  IMAD R0, R3, R0, R6 ;  /* 0x0000000003007224 */ /* 0x000fe200078e0206 */
[----:B------:R-:W-:Y:S04]  /*0680*/  BAR.SYNC.DEFER_BLOCKING 0x0 ;  /* 0x0000000000007b1d */ /* 0x000fe80000010000 */
[----:B------:R-:W-:-:S13]  /*0690*/  ISETP.GT.U32.AND P1, PT, R7, R0, PT ;  /* 0x000000000700720c */ /* 0x000fda0003f24070 */
[----:B------:R-:W-:Y:S02]  /*06a0*/  @!P1 IMAD.IADD R0, R0, 0x1, -R7 ;  /* 0x0000000100009824 */ /* 0x000fe400078e0a07 */
[----:B------:R-:W-:Y:S01]  /*06b0*/  @!P1 VIADD R3, R3, 0x1 ;  /* 0x0000000103039836 */ /* 0x000fe20000000000 */
[----:B------:R-:W-:Y:S02]  /*06c0*/  ISETP.NE.AND P1, PT, R4, RZ, PT ;  /* 0x000000ff0400720c */ /* 0x000fe40003f25270 */
[----:B------:R-:W-:Y:S02]  /*06d0*/  ISETP.GE.U32.AND P0, PT, R0, R7, PT ;  /* 0x000000070000720c */ /* 0x000fe40003f06070 */
[----:B------:R-:W-:-:S04]  /*06e0*/  LOP3.LUT R0, R5, R4, RZ, 0x3c, !PT ;  /* 0x0000000405007212 */ /* 0x000fc800078e3cff */
[----:B------:R-:W-:Y:S01]  /*06f0*/  ISETP.GE.AND P2, PT, R0, RZ, PT ;  /* 0x000000ff0000720c */ /* 0x000fe20003f46270 */
[----:B------:R-:W-:-:S06]  /*0700*/  VIADD R0, R44, 0x3f ;  /* 0x0000003f2c007836 */ /* 0x000fcc0000000000 */
[----:B------:R-:W-:-:S04]  /*0710*/  @P0 VIADD R3, R3, 0x1 ;  /* 0x0000000103030836 */ /* 0x000fc80000000000 */
[----:B------:R-:W-:Y:S01]  /*0720*/  IMAD.MOV.U32 R2, RZ, RZ, R3 ;  /* 0x000000ffff027224 */ /* 0x000fe200078e0003 */
[----:B------:R-:W-:-:S03]  /*0730*/  SHF.R.S32.HI R3, RZ, 0x1f, R0 ;  /* 0x0000001fff037819 */ /* 0x000fc60000011400 */
[----:B------:R-:W-:Y:S01]  /*0740*/  @!P2 IMAD.MOV R2, RZ, RZ, -R2 ;  /* 0x000000ffff02a224 */ /* 0x000fe200078e0a02 */
[----:B------:R-:W-:Y:S02]  /*0750*/  @!P1 LOP3.LUT R2, RZ, R4, RZ, 0x33, !PT ;  /* 0x00000004ff029212 */ /* 0x000fe400078e33ff */
[----:B------:R-:W-:-:S03]  /*0760*/  LEA.HI R3, R3, R0, RZ, 0x6 ;  /* 0x0000000003037211 */ /* 0x000fc600078f30ff */
[----:B------:R-:W-:Y:S02]  /*0770*/  IMAD.SHL.U32 R8, R2, 0x8, RZ ;  /* 0x0000000802087824 */ /* 0x000fe400078e00ff */
[----:B------:R-:W-:-:S03]  /*0780*/  IMAD.MOV R2, RZ, RZ, -R2 ;  /* 0x000000ffff027224 */ /* 0x000fc600078e0a02 */
[----:B------:R-:W-:Y:S01]  /*0790*/  LEA.HI.SX32 R3, R3, -R8, 0x1a ;  /* 0x8000000803037211 */ /* 0x000fe200078fd2ff */
[----:B------:R-:W-:-:S03]  /*07a0*/  IMAD R10, R4, R2, R5 ;  /* 0x00000002040a7224 */ /* 0x000fc600078e0205 */
[----:B------:R-:W-:Y:S02]  /*07b0*/  VIMNMX R13, PT, PT, R3, 0x8, PT ;  /* 0x00000008030d7848 */ /* 0x000fe40003fe0100 */
[----:B------:R-:W-:Y:S02]  /*07c0*/  IABS R7, R10 ;  /* 0x0000000a00077213 */ /* 0x000fe40000000000 */
[-C--:B------:R-:W-:Y:S02]  /*07d0*/  IABS R9, R13.reuse ;  /* 0x0000000d00097213 */ /* 0x080fe40000000000 */
[----:B------:R-:W-:Y:S02]  /*07e0*/  IABS R4, R13 ;  /* 0x0000000d00047213 */ /* 0x000fe40000000000 */
[----:B------:R-:W1:Y:S08]  /*07f0*/  I2F.RP R0, R9 ;  /* 0x0000000900007306 */ /* 0x000e700000209400 */
[----:B-1----:R-:W1:Y:S02]  /*0800*/  MUFU.RCP R0, R0 ;  /* 0x0000000000007308 */ /* 0x002e640000001000 */
[----:B-1----:R-:W-:-:S02]  /*0810*/  VIADD R3, R0, 0xffffffe ;  /* 0x0ffffffe00037836 */ /* 0x002fc40000000000 */
[----:B------:R-:W-:-:S04]  /*0820*/  IMAD.MOV R0, RZ, RZ, -R4 ;  /* 0x000000ffff007224 */ /* 0x000fc800078e0a04 */
[----:B------:R-:W1:Y:S02]  /*0830*/  F2I.FTZ.U32.TRUNC.NTZ R3, R3 ;  /* 0x0000000300037305 */ /* 0x000e64000021f000 */
[----:B-1----:R-:W-:-:S04]  /*0840*/  IMAD.MOV R6, RZ, RZ, -R3 ;  /* 0x000000ffff067224 */ /* 0x002fc800078e0a03 */
[----:B------:R-:W-:Y:S02]  /*0850*/  IMAD.MOV.U32 R2, RZ, RZ, R6 ;  /* 0x000000ffff027224 */ /* 0x000fe400078e0006 */
[----:B------:R-:W1:Y:S02]  /*0860*/  I2F.RP R6, R11 ;  /* 0x0000000b00067306 */ /* 0x000e640000209400 */
[----:B------:R-:W-:Y:S02]  /*0870*/  IMAD R5, R2, R9, RZ ;  /* 0x0000000902057224 */ /* 0x000fe400078e02ff */
[----:B------:R-:W-:-:S04]  /*0880*/  IMAD.MOV.U32 R2, RZ, RZ, RZ ;  /* 0x000000ffff027224 */ /* 0x000fc800078e00ff */
[----:B------:R-:W-:Y:S01]  /*0890*/  IMAD.HI.U32 R2, R3, R5, R2 ;  /* 0x0000000503027227 */ /* 0x000fe200078e0002 */
[----:B------:R-:W-:-:S05]  /*08a0*/  IABS R3, R45 ;  /* 0x0000002d00037213 */ /* 0x000fca0000000000 */
[----:B------:R-:W-:Y:S01]  /*08b0*/  IMAD.HI.U32 R2, R2, R7, RZ ;  /* 0x0000000702027227 */ /* 0x000fe200078e00ff */
[----:B-1----:R-:W1:Y:S03]  /*08c0*/  MUFU.RCP R6, R6 ;  /* 0x0000000600067308 */ /* 0x002e660000001000 */
[----:B------:R-:W-:-:S05]  /*08d0*/  IMAD R0, R2, R0, R7 ;  /* 0x0000000002007224 */ /* 0x000fca00078e0207 */
[----:B------:R-:W-:Y:S01]  /*08e0*/  ISETP.GT.U32.AND P1, PT, R9, R0, PT ;  /* 0x000000000900720c */ /* 0x000fe20003f24070 */
[----:B------:R-:W2:Y:S01]  /*08f0*/  I2F.RP R7, R3 ;  /* 0x0000000300077306 */ /* 0x000ea20000209400 */
[----:B-1----:R-:W-:-:S11]  /*0900*/  VIADD R4, R6, 0xffffffe ;  /* 0x0ffffffe06047836 */ /* 0x002fd60000000000 */
[----:B------:R-:W-:Y:S01]  /*0910*/  @!P1 IMAD.IADD R0, R0, 0x1, -R9 ;  /* 0x0000000100009824 */ /* 0x000fe200078e0a09 */
[----:B------:R1:W-:Y:S01]  /*0920*/  F2I.FTZ.U32.TRUNC.NTZ R5, R4 ;  /* 0x0000000400057305 */ /* 0x0003e2000021f000 */
[----:B------:R-:W-:Y:S01]  /*0930*/  @!P1 VIADD R2, R2, 0x1 ;  /* 0x0000000102029836 */ /* 0x000fe20000000000 */
[----:B------:R-:W-:Y:S02]  /*0940*/  ISETP.NE.AND P1, PT, R13, RZ, PT ;  /* 0x000000ff0d00720c */ /* 0x000fe40003f25270 */
[----:B------:R-:W-:Y:S02]  /*0950*/  ISETP.GE.U32.AND P0, PT, R0, R9, PT ;  /* 0x000000090000720c */ /* 0x000fe40003f06070 */
[----:B------:R-:W-:Y:S02]  /*0960*/  LOP3.LUT R0, R10, R13, RZ, 0x3c, !PT ;  /* 0x0000000d0a007212 */ /* 0x000fe400078e3cff */
[----:B--2---:R-:W2:Y:S01]  /*0970*/  MUFU.RCP R7, R7 ;  /* 0x0000000700077308 */ /* 0x004ea20000001000 */
[----:B------:R-:W-:Y:S01]  /*0980*/  SHF.R.U32.HI R9, RZ, 0x5, R249 ;  /* 0x00000005ff097819 */ /* 0x000fe200000116f9 */
[----:B-1----:R-:W-:Y:S01]  /*0990*/  IMAD.MOV.U32 R4, RZ, RZ, RZ ;  /* 0x000000ffff047224 */ /* 0x002fe200078e00ff */
[----:B------:R-:W-:-:S02]  /*09a0*/  ISETP.GE.AND P2, PT, R0, RZ, PT ;  /* 0x000000ff0000720c */ /* 0x000fc40003f46270 */
[----:B------:R-:W-:-:S04]  /*09b0*/  R2UR UR12, R9 ;  /* 0x00000000090c72ca */ /* 0x000fc800000e0000 */
[----:B------:R-:W-:Y:S01]  /*09c0*/  @P0 VIADD R2, R2, 0x1 ;  /* 0x0000000102020836 */ /* 0x000fe20000000000 */
[----:B------:R-:W-:-:S03]  /*09d0*/  ISETP.GE.AND P0, PT, R156, UR9, PT ;  /* 0x000000099c007c0c */ /* 0x000fc6000bf06270 */
[----:B------:R-:W-:Y:S01]  /*09e0*/  IMAD.MOV.U32 R202, RZ, RZ, R2 ;  /* 0x000000ffffca7224 */ /* 0x000fe200078e0002 */
[----:B------:R-:W-:-:S03]  /*09f0*/  LOP3.LUT R2, R12, 0x70, RZ, 0xc0, !PT ;  /* 0x000000700c027812 */ /* 0x000fc600078ec0ff */
[----:B------:R-:W-:Y:S01]  /*0a00*/  @!P2 IMAD.MOV R202, RZ, RZ, -R202 ;  /* 0x000000ffffcaa224 */ /* 0x000fe200078e0aca */
[----:B------:R-:W-:Y:S01]  /*0a10*/  @!P1 LOP3.LUT R202, RZ, R13, RZ, 0x33, !PT ;  /* 0x0000000dffca9212 */ /* 0x000fe200078e33ff */
[----:B--2---:R-:W-:Y:S01]  /*0a20*/  VIADD R6, R7, 0xffffffe ;  /* 0x0ffffffe07067836 */ /* 0x004fe20000000000 */
[----:B------:R-:W-:Y:S01]  /*0a30*/  PLOP3.LUT P1, PT, PT, PT, UP2, 0x80, 0x8 ;  /* 0x000000000008781c */ /* 0x000fe20003f2f028 */
[----:B------:R-:W-:Y:S01]  /*0a40*/  IMAD R9, R233, 0x80, R2 ;  /* 0x00000080e9097824 */ /* 0x000fe200078e0202 */
[----:B------:R-:W-:Y:S01]  /*0a50*/  ISETP.NE.AND P2, PT, R44, RZ, PT ;  /* 0x000000ff2c00720c */ /* 0x000fe20003f45270 */
[----:B------:R-:W-:Y:S01]  /*0a60*/  IMAD.MOV R0, RZ, RZ, -R202 ;  /* 0x000000ffff007224 */ /* 0x000fe200078e0aca */
[----:B------:R-:W1:Y:S01]  /*0a70*/  F2I.FTZ.U32.TRUNC.NTZ R7, R6 ;  /* 0x0000000600077305 */ /* 0x000e62000021f000 */
[----:B------:R-:W-:Y:S02]  /*0a80*/  IMAD.SHL.U32 R202, R202, 0x200, RZ ;  /* 0x00000200caca7824 */ /* 0x000fe400078e00ff */
[----:B------:R-:W-:-:S02]  /*0a90*/  IMAD R0, R13, R0, R10 ;  /* 0x000000000d007224 */ /* 0x000fc400078e020a */
[----:B------:R-:W-:Y:S02]  /*0aa0*/  IMAD.MOV R10, RZ, RZ, -R5 ;  /* 0x000000ffff0a7224 */ /* 0x000fe400078e0a05 */
[----:B------:R-:W-:Y:S02]  /*0ab0*/  IMAD.IADD R0, R8, 0x1, R0 ;  /* 0x0000000108007824 */ /* 0x000fe400078e0200 */
[----:B------:R-:W-:Y:S02]  /*0ac0*/  IMAD R13, R10, R11, RZ ;  /* 0x0000000b0a0d7224 */ /* 0x000fe400078e02ff */
[----:B------:R-:W-:Y:S02]  /*0ad0*/  IMAD R233, R0, 0x40, R233 ;  /* 0x0000004000e97824 */ /* 0x000fe400078e02e9 */
[----:B------:R-:W-:Y:S01]  /*0ae0*/  IMAD.HI.U32 R4, R5, R13, R4 ;  /* 0x0000000d05047227 */ /* 0x000fe200078e0004 */
[----:B------:R-:W-:Y:S02]  /*0af0*/  SHF.R.U32.HI R5, RZ, 0x5, R249 ;  /* 0x00000005ff057819 */ /* 0x000fe400000116f9 */
[----:B------:R-:W-:Y:S01]  /*0b00*/  IABS R50, R233 ;  /* 0x000000e900327213 */ /* 0x000fe20000000000 */
[----:B-1----:R-:W-:Y:S01]  /*0b10*/  IMAD.MOV R0, RZ, RZ, -R7 ;  /* 0x000000ffff007224 */ /* 0x002fe200078e0a07 */
[----:B------:R-:W-:Y:S01]  /*0b20*/  SGXT.U32 R5, R5, 0x3 ;  /* 0x000000030505781a */ /* 0x000fe20000000000 */
[----:B------:R-:W-:Y:S01]  /*0b30*/  IMAD.MOV.U32 R6, RZ, RZ, RZ ;  /* 0x000000ffff067224 */ /* 0x000fe200078e00ff */
[----:B------:R-:W-:Y:S01]  /*0b40*/  ISETP.GE.AND P5, PT, R233, RZ, PT ;  /* 0x000000ffe900720c */ /* 0x000fe20003fa6270 */
[----:B------:R-:W-:Y:S01]  /*0b50*/  IMAD.HI.U32 R4, R4, R50, RZ ;  /* 0x0000003204047227 */ /* 0x000fe200078e00ff */
[----:B------:R-:W-:-:S03]  /*0b60*/  LOP3.LUT R2, R202, R5, RZ, 0xfc, !PT ;  /* 0x00000005ca027212 */ /* 0x000fc600078efcff */
[----:B------:R-:W-:Y:S01]  /*0b70*/  IMAD R13, R0, R3, RZ ;  /* 0x00000003000d7224 */ /* 0x000fe200078e02ff */
[C---:B------:R-:W-:Y:S01]  /*0b80*/  LOP3.LUT R8, R2.reuse, 0x8, RZ, 0xfc, !PT ;  /* 0x0000000802087812 */ /* 0x040fe200078efcff */
[----:B------:R-:W-:Y:S01]  /*0b90*/  IMAD.MOV R0, RZ, RZ, -R4 ;  /* 0x000000ffff007224 */ /* 0x000fe200078e0a04 */
[----:B------:R-:W-:Y:S01]  /*0ba0*/  LOP3.LUT R16, R2, 0x1f8, RZ, 0xfc, !PT ;  /* 0x000001f802107812 */ /* 0x000fe200078efcff */
[----:B------:R-:W-:Y:S01]  /*0bb0*/  IMAD.HI.U32 R4, R7, R13, R6 ;  /* 0x0000000d07047227 */ /* 0x000fe200078e0006 */
[----:B------:R-:W-:Y:S02]  /*0bc0*/  IABS R5, R8 ;  /* 0x0000000800057213 */ /* 0x000fe40000000000 */
[----:B------:R-:W-:Y:S01]  /*0bd0*/  IABS R7, R2 ;  /* 0x0000000200077213 */ /* 0x000fe20000000000 */
[----:B------:R-:W-:Y:S01]  /*0be0*/  IMAD R50, R11, R0, R50 ;  /* 0x000000000b327224 */ /* 0x000fe200078e0232 */
[----:B------:R-:W-:Y:S02]  /*0bf0*/  LOP3.LUT R0, R249, 0xc0, RZ, 0xc0, !PT ;  /* 0x000000c0f9007812 */ /* 0x000fe400078ec0ff */
[----:B------:R-:W-:-:S02]  /*0c00*/  SEL R6, RZ, 0x4, P0 ;  /* 0x00000004ff067807 */ /* 0x000fc40000000000 */
[----:B------:R-:W-:Y:S02]  /*0c10*/  ISETP.GT.U32.AND P0, PT, R11, R50, PT ;  /* 0x000000320b00720c */ /* 0x000fe40003f04070 */
[----:B------:R-:W-:Y:S01]  /*0c20*/  LEA.HI R0, R0, R9, RZ, 0x1c ;  /* 0x0000000900007211 */ /* 0x000fe200078fe0ff */
[----:B------:R-:W-:Y:S01]  /*0c30*/  IMAD.MOV.U32 R9, RZ, RZ, R5 ;  /* 0x000000ffff097224 */ /* 0x000fe200078e0005 */
[----:B------:R-:W-:Y:S01]  /*0c40*/  IABS R14, R16 ;  /* 0x00000010000e7213 */ /* 0x000fe20000000000 */
[----:B------:R-:W-:Y:S01]  /*0c50*/  IMAD.HI.U32 R5, R4, R7, RZ ;  /* 0x0000000704057227 */ /* 0x000fe200078e00ff */
[----:B------:R-:W-:Y:S02]  /*0c60*/  SEL R6, R6, RZ, P1 ;  /* 0x000000ff06067207 */ /* 0x000fe40000800000 */
[----:B------:R-:W-:Y:S01]  /*0c70*/  ISETP.GE.AND P1, PT, R8, RZ, PT ;  /* 0x000000ff0800720c */ /* 0x000fe20003f26270 */
[----:B------:R-:W-:Y:S01]  /*0c80*/  IMAD.MOV R8, RZ, RZ, -R5 ;  /* 0x000000ffff087224 */ /* 0x000fe200078e0a05 */
[----:B------:R-:W-:Y:S01]  /*0c90*/  ISETP.NE.U32.AND P4, PT, R6, RZ, PT ;  /* 0x000000ff0600720c */ /* 0x000fe20003f85070 */
[----:B------:R-:W-:Y:S01]  /*0ca0*/  IMAD.HI.U32 R5, R4, R14, RZ ;  /* 0x0000000e04057227 */ /* 0x000fe200078e00ff */
[----:B------:R-:W-:-:S02]  /*0cb0*/  LOP3.LUT R13, R2, 0x10, RZ, 0xfc, !PT ;  /* 0x00000010020d7812 */ /* 0x000fc400078efcff */
[----:B------:R-:W-:Y:S01]  /*0cc0*/  LOP3.LUT R19, R2, 0x20, RZ, 0xfc, !PT ;  /* 0x0000002002137812 */ /* 0x000fe200078efcff */
[----:B------:R-:W-:Y:S01]  /*0cd0*/  IMAD.MOV R5, RZ, RZ, -R5 ;  /* 0x000000ffff057224 */ /* 0x000fe200078e0a05 */
[----:B------:R-:W-:Y:S01]  /*0ce0*/  IABS R12, R13 ;  /* 0x0000000d000c7213 */ /* 0x000fe20000000000 */
[----:B------:R-:W-:Y:S01]  /*0cf0*/  @!P0 IMAD.IADD R50, R50, 0x1, -R11 ;  /* 0x0000000132328824 */ /* 0x000fe200078e0a0b */
[----:B------:R-:W-:Y:S01]  /*0d00*/  LOP3.LUT R17, R2, 0x18, RZ, 0xfc, !PT ;  /* 0x0000001802117812 */ /* 0x000fe200078efcff */
[----:B------:R-:W-:Y:S01]  /*0d10*/  IMAD.HI.U32 R6, R4, R9, RZ ;  /* 0x0000000904067227 */ /* 0x000fe200078e00ff */
[C---:B------:R-:W-:Y:S02]  /*0d20*/  LOP3.LUT R20, R2.reuse, 0x28, RZ, 0xfc, !PT ;  /* 0x0000002802147812 */ /* 0x040fe400078efcff */
[----:B------:R-:W-:Y:S01]  /*0d30*/  ISETP.GT.U32.AND P0, PT, R11, R50, PT ;  /* 0x000000320b00720c */ /* 0x000fe20003f04070 */
[C---:B------:R-:W-:Y:S01]  /*0d40*/  IMAD R14, R3.reuse, R5, R14 ;  /* 0x00000005030e7224 */ /* 0x040fe200078e020e */
[C---:B------:R-:W-:Y:S01]  /*0d50*/  LOP3.LUT R21, R2.reuse, 0x30, RZ, 0xfc, !PT ;  /* 0x0000003002157812 */ /* 0x040fe200078efcff */
[----:B------:R-:W-:Y:S01]  /*0d60*/  IMAD.MOV R10, RZ, RZ, -R6 ;  /* 0x000000ffff0a7224 */ /* 0x000fe200078e0a06 */
[----:B------:R-:W-:Y:S01]  /*0d70*/  LOP3.LUT R22, R2, 0x38, RZ, 0xfc, !PT ;  /* 0x0000003802167812 */ /* 0x000fe200078efcff */
[C---:B------:R-:W-:Y:S01]  /*0d80*/  IMAD R6, R3.reuse, R8, R7 ;  /* 0x0000000803067224 */ /* 0x040fe200078e0207 */
[C---:B------:R-:W-:Y:S01]  /*0d90*/  ISETP.GT.U32.AND P3, PT, R3.reuse, R14, PT ;  /* 0x0000000e0300720c */ /* 0x040fe20003f64070 */
[----:B------:R-:W-:Y:S01]  /*0da0*/  IMAD.MOV.U32 R8, RZ, RZ, R12 ;  /* 0x000000ffff087224 */ /* 0x000fe200078e000c */
[----:B------:R-:W-:Y:S01]  /*0db0*/  IABS R12, R19 ;  /* 0x00000013000c7213 */ /* 0x000fe20000000000 */
[C---:B------:R-:W-:Y:S01]  /*0dc0*/  IMAD R7, R3.reuse, R10, R9 ;  /* 0x0000000a03077224 */ /* 0x040fe200078e0209 */
[----:B------:R-:W-:Y:S01]  /*0dd0*/  ISETP.GT.U32.AND P6, PT, R3, R6, PT ;  /* 0x000000060300720c */ /* 0x000fe20003fc4070 */
[----:B------:R-:W-:Y:S01]  /*0de0*/  IMAD.HI.U32 R5, R4, R8, RZ ;  /* 0x0000000804057227 */ /* 0x000fe200078e00ff */
[----:B------:R-:W-:-:S02]  /*0df0*/  IABS R10, R17 ;  /* 0x00000011000a7213 */ /* 0x000fc40000000000 */
[----:B------:R-:W-:Y:S01]  /*0e00*/  IABS R15, R22 ;  /* 0x00000016000f7213 */ /* 0x000fe20000000000 */
[----:B------:R-:W-:Y:S01]  /*0e10*/  @!P0 IMAD.IADD R50, R50, 0x1, -R11 ;  /* 0x0000000132328824 */ /* 0x000fe200078e0a0b */
[C---:B------:R-:W-:Y:S01]  /*0e20*/  ISETP.GT.U32.AND P0, PT, R3.reuse, R7, PT ;  /* 0x000000070300720c */ /* 0x040fe20003f04070 */
[----:B------:R-:W-:Y:S01]  /*0e30*/  IMAD.MOV R9, RZ, RZ, -R5 ;  /* 0x000000ffff097224 */ /* 0x000fe200078e0a05 */
[----:B------:R-:W-:Y:S01]  /*0e40*/  LOP3.LUT R23, R2, 0x40, RZ, 0xfc, !PT ;  /* 0x0000004002177812 */ /* 0x000fe200078efcff */
[--C-:B------:R-:W-:Y:S01]  /*0e50*/  @!P3 IMAD.IADD R14, R14, 0x1, -R3.reuse ;  /* 0x000000010e0eb824 */ /* 0x100fe200078e0a03 */
[C---:B------:R-:W-:Y:S01]  /*0e60*/  LOP3.LUT R24, R2.reuse, 0x48, RZ, 0xfc, !PT ;  /* 0x0000004802187812 */ /* 0x040fe200078efcff */
[----:B------:R-:W-:Y:S01]  /*0e70*/  IMAD.MOV.U32 R11, RZ, RZ, R12 ;  /* 0x000000ffff0b7224 */ /* 0x000fe200078e000c */
[----:B------:R-:W-:Y:S01]  /*0e80*/  LOP3.LUT R25, R2, 0x68, RZ, 0xfc, !PT ;  /* 0x0000006802197812 */ /* 0x000fe200078efcff */
[----:B------:R-:W-:Y:S01]  /*0e90*/  @!P6 IMAD.IADD R6, R6, 0x1, -R3 ;  /* 0x000000010606e824 */ /* 0x000fe200078e0a03 */
[----:B------:R-:W-:Y:S01]  /*0ea0*/  ISETP.GT.U32.AND P6, PT, R3, R14, PT ;  /* 0x0000000e0300720c */ /* 0x000fe20003fc4070 */
[----:B------:R-:W-:Y:S01]  /*0eb0*/  IMAD.HI.U32 R5, R4, R10, RZ ;  /* 0x0000000a04057227 */ /* 0x000fe200078e00ff */
[----:B------:R-:W-:-:S02]  /*0ec0*/  LOP3.LUT R29, R2, 0x70, RZ, 0xfc, !PT ;  /* 0x00000070021d7812 */ /* 0x000fc400078efcff */
[C---:B------:R-:W-:Y:S01]  /*0ed0*/  ISETP.GT.U32.AND P3, PT, R3.reuse, R6, PT ;  /* 0x000000060300720c */ /* 0x040fe20003f64070 */
[C---:B------:R-:W-:Y:S01]  /*0ee0*/  IMAD R8, R3.reuse, R9, R8 ;  /* 0x0000000903087224 */ /* 0x040fe200078e0208 */
[----:B------:R-:W-:Y:S01]  /*0ef0*/  LOP3.LUT R30, R2, 0x78, RZ, 0xfc, !PT ;  /* 0x00000078021e7812 */ /* 0x000fe200078efcff */
[----:B------:R-:W-:Y:S01]  /*0f00*/  IMAD.HI.U32 R9, R4, R11, RZ ;  /* 0x0000000b04097227 */ /* 0x000fe200078e00ff */
[C---:B------:R-:W-:Y:S02]  /*0f10*/  LOP3.LUT R31, R2.reuse, 0x80, RZ, 0xfc, !PT ;  /* 0x00000080021f7812 */ /* 0x040fe400078efcff */
[C---:B------:R-:W-:Y:S01]  /*0f20*/  LOP3.LUT R32, R2.reuse, 0x88, RZ, 0xfc, !PT ;  /* 0x0000008802207812 */ /* 0x040fe200078efcff */
[----:B------:R-:W-:Y:S01]  /*0f30*/  IMAD.MOV R5, RZ, RZ, -R5 ;  /* 0x000000ffff057224 */ /* 0x000fe200078e0a05 */
[----:B------:R-:W-:Y:S01]  /*0f40*/  LOP3.LUT R34, R2, 0x98, RZ, 0xfc, !PT ;  /* 0x0000009802227812 */ /* 0x000fe200078efcff */
[----:B------:R-:W-:Y:S01]  /*0f50*/  @!P5 IMAD.MOV R50, RZ, RZ, -R50 ;  /* 0x000000ffff32d224 */ /* 0x000fe200078e0a32 */
[----:B------:R-:W-:Y:S01]  /*0f60*/  @!P2 LOP3.LUT R50, RZ, R44, RZ, 0x33, !PT ;  /* 0x0000002cff32a212 */ /* 0x000fe200078e33ff */
[----:B------:R-:W-:Y:S01]  /*0f70*/  IMAD.MOV R12, RZ, RZ, -R9 ;  /* 0x000000ffff0c7224 */ /* 0x000fe200078e0a09 */
[----:B------:R-:W-:Y:S01]  /*0f80*/  ISETP.GT.U32.AND P2, PT, R3, R8, PT ;  /* 0x000000080300720c */ /* 0x000fe20003f44070 */
[----:B------:R-:W-:Y:S01]  /*0f90*/  @!P0 IMAD.IADD R7, R7, 0x1, -R3 ;  /* 0x0000000107078824 */ /* 0x000fe200078e0a03 */
[----:B------:R-:W-:Y:S01]  /*0fa0*/  ISETP.GE.AND P5, PT, R13, RZ, PT ;  /* 0x000000ff0d00720c */ /* 0x000fe20003fa6270 */
[C---:B------:R-:W-:Y:S01]  /*0fb0*/  IMAD R9, R3.reuse, R5, R10 ;  /* 0x0000000503097224 */ /* 0x040fe200078e020a */
[----:B------:R-:W-:Y:S01]  /*0fc0*/  IABS R13, R21 ;  /* 0x00000015000d7213 */ /* 0x000fe20000000000 */
[C---:B------:R-:W-:Y:S01]  /*0fd0*/  IMAD R10, R3.reuse, R12, R11 ;  /* 0x0000000c030a7224 */ /* 0x040fe200078e020b */
[----:B------:R-:W-:Y:S01]  /*0fe0*/  IABS R11, R20 ;  /* 0x00000014000b7213 */ /* 0x000fe20000000000 */
[--C-:B------:R-:W-:Y:S01]  /*0ff0*/  @!P6 IMAD.IADD R14, R14, 0x1, -R3.reuse ;  /* 0x000000010e0ee824 */ /* 0x100fe200078e0a03 */
[C---:B------:R-:W-:Y:S01]  /*1000*/  ISETP.GT.U32.AND P0, PT, R3.reuse, R7, PT ;  /* 0x000000070300720c */ /* 0x040fe20003f04070 */
[----:B------:R-:W-:Y:S01]  /*1010*/  @!P3 IMAD.IADD R6, R6, 0x1, -R3 ;  /* 0x000000010606b824 */ /* 0x000fe200078e0a03 */
[C---:B------:R-:W-:Y:S01]  /*1020*/  ISETP.GT.U32.AND P6, PT, R3.reuse, R9, PT ;  /* 0x000000090300720c */ /* 0x040fe20003fc4070 */
[----:B------:R-:W-:Y:S01]  /*1030*/  IMAD.HI.U32 R5, R4, R11, RZ ;  /* 0x0000000b04057227 */ /* 0x000fe200078e00ff */
[----:B------:R-:W-:-:S02]  /*1040*/  ISETP.GT.U32.AND P3, PT, R3, R10, PT ;  /* 0x0000000a0300720c */ /* 0x000fc40003f64070 */
[----:B------:R-:W-:Y:S01]  /*1050*/  IABS R26, R32 ;  /* 0x00000020001a7213 */ /* 0x000fe20000000000 */
[----:B------:R-:W-:Y:S01]  /*1060*/  IMAD.MOV R12, RZ, RZ, -R5 ;  /* 0x000000ffff0c7224 */ /* 0x000fe200078e0a05 */
[----:B------:R-:W-:Y:S01]  /*1070*/  LOP3.LUT R33, R2, 0x90, RZ, 0xfc, !PT ;  /* 0x0000009002217812 */ /* 0x000fe200078efcff */
[----:B------:R-:W-:Y:S01]  /*1080*/  @!P2 IMAD.IADD R8, R8, 0x1, -R3 ;  /* 0x000000010808a824 */ /* 0x000fe200078e0a03 */
[----:B------:R-:W-:Y:S01]  /*1090*/  IABS R28, R34 ;  /* 0x00000022001c7213 */ /* 0x000fe20000000000 */
[----:B------:R-:W-:Y:S01]  /*10a0*/  IMAD R11, R3, R12, R11 ;  /* 0x0000000c030b7224 */ /* 0x000fe200078e020b */
[----:B------:R-:W-:Y:S01]  /*10b0*/  IABS R27, R33 ;  /* 0x00000021001b7213 */ /* 0x000fe20000000000 */
[--C-:B------:R-:W-:Y:S01]  /*10c0*/  @!P0 IMAD.IADD R7, R7, 0x1, -R3.reuse ;  /* 0x0000000107078824 */ /* 0x100fe200078e0a03 */
[----:B------:R-:W-:Y:S01]  /*10d0*/  ISETP.GT.U32.AND P2, PT, R3, R8, PT ;  /* 0x000000080300720c */ /* 0x000fe20003f44070 */
[----:B------:R-:W-:Y:S01]  /*10e0*/  @!P6 IMAD.IADD R9, R9, 0x1, -R3 ;  /* 0x000000010909e824 */ /* 0x000fe200078e0a03 */
[----:B------:R-:W-:Y:S01]  /*10f0*/  ISETP.GE.AND P0, PT, R16, RZ, PT ;  /* 0x000000ff1000720c */ /* 0x000fe20003f06270 */
[----:B------:R-:W-:Y:S01]  /*1100*/  IMAD.HI.U32 R5, R4, R13, RZ ;  /* 0x0000000d04057227 */ /* 0x000fe200078e00ff */
[----:B------:R-:W-:-:S02]  /*1110*/  ISETP.GT.U32.AND P6, PT, R3, R11, PT ;  /* 0x0000000b0300720c */ /* 0x000fc40003fc4070 */
[----:B------:R-:W-:Y:S01]  /*1120*/  LOP3.LUT R35, R2, 0xa0, RZ, 0xfc, !PT ;  /* 0x000000a002237812 */ /* 0x000fe200078efcff */
[----:B------:R-:W-:Y:S01]  /*1130*/  IMAD.HI.U32 R12, R4, R15, RZ ;  /* 0x0000000f040c7227 */ /* 0x000fe200078e00ff */
[C---:B------:R-:W-:Y:S02]  /*1140*/  LOP3.LUT R36, R2.reuse, 0xa8, RZ, 0xfc, !PT ;  /* 0x000000a802247812 */ /* 0x040fe400078efcff */
[C---:B------:R-:W-:Y:S01]  /*1150*/  LOP3.LUT R37, R2.reuse, 0xb8, RZ, 0xfc, !PT ;  /* 0x000000b802257812 */ /* 0x040fe200078efcff */
[----:B------:R-:W-:Y:S01]  /*1160*/  IMAD.MOV R16, RZ, RZ, -R5 ;  /* 0x000000ffff107224 */ /* 0x000fe200078e0a05 */
[----:B------:R-:W-:Y:S01]  /*1170*/  LOP3.LUT R39, R2, 0xd0, RZ, 0xfc, !PT ;  /* 0x000000d002277812 */ /* 0x000fe200078efcff */
[----:B------:R-:W-:Y:S01]  /*1180*/  @!P3 IMAD.IADD R10, R10, 0x1, -R3 ;  /* 0x000000010a0ab824 */ /* 0x000fe200078e0a03 */
[----:B------:R-:W-:Y:S01]  /*1190*/  ISETP.GE.AND P3, PT, R17, RZ, PT ;  /* 0x000000ff1100720c */ /* 0x000fe20003f66270 */
[----:B------:R-:W-:Y:S01]  /*11a0*/  IMAD.MOV.U32 R5, RZ, RZ, R14 ;  /* 0x000000ffff057224 */ /* 0x000fe200078e000e */
[----:B------:R-:W-:Y:S01]  /*11b0*/  IABS R17, R24 ;  /* 0x0000001800117213 */ /* 0x000fe20000000000 */
[----:B------:R-:W-:Y:S01]  /*11c0*/  IMAD.MOV R18, RZ, RZ, -R12 ;  /* 0x000000ffff127224 */ /* 0x000fe200078e0a0c */
[----:B------:R-:W-:Y:S01]  /*11d0*/  LOP3.LUT R38, R2, 0xc8, RZ, 0xfc, !PT ;  /* 0x000000c802267812 */ /* 0x000fe200078efcff */
[C---:B------:R-:W-:Y:S01]  /*11e0*/  IMAD R12, R3.reuse, R16, R13 ;  /* 0x00000010030c7224 */ /* 0x040fe200078e020d */
[----:B------:R-:W-:Y:S01]  /*11f0*/  IABS R16, R23 ;  /* 0x0000001700107213 */ /* 0x000fe20000000000 */
[----:B------:R-:W-:Y:S01]  /*1200*/  @!P2 IMAD.IADD R8, R8, 0x1, -R3 ;  /* 0x000000010808a824 */ /* 0x000fe200078e0a03 */
[----:B------:R-:W-:Y:S01]  /*1210*/  ISETP.GE.AND P2, PT, R2, RZ, PT ;  /* 0x000000ff0200720c */ /* 0x000fe20003f46270 */
[----:B------:R-:W-:Y:S01]  /*1220*/  @!P0 IMAD.MOV R5, RZ, RZ, -R5 ;  /* 0x000000ffff058224 */ /* 0x000fe200078e0a05 */
[----:B------:R-:W-:Y:S01]  /*1230*/  ISETP.GT.U32.AND P0, PT, R3, R10, PT ;  /* 0x0000000a0300720c */ /* 0x000fe20003f04070 */
[----:B------:R-:W-:Y:S01]  /*1240*/  @!P6 IMAD.IADD R11, R11, 0x1, -R3 ;  /* 0x000000010b0be824 */ /* 0x000fe200078e0a03 */
[C---:B------:R-:W-:Y:S01]  /*1250*/  ISETP.GT.U32.AND P6, PT, R3.reuse, R9, PT ;  /* 0x000000090300720c */ /* 0x040fe20003fc4070 */
[----:B------:R-:W-:Y:S01]  /*1260*/  @!P1 IMAD.MOV R7, RZ, RZ, -R7 ;  /* 0x000000ffff079224 */ /* 0x000fe200078e0a07 */
[----:B------:R-:W-:Y:S01]  /*1270*/  ISETP.GT.U32.AND P1, PT, R3, R12, PT ;  /* 0x0000000c0300720c */ /* 0x000fe20003f24070 */
[----:B------:R-:W-:Y:S01]  /*1280*/  @!P5 IMAD.MOV R8, RZ, RZ, -R8 ;  /* 0x000000ffff08d224 */ /* 0x000fe200078e0a08 */
[----:B------:R-:W-:Y:S01]  /*1290*/  ISETP.GE.AND P5, PT, R19, RZ, PT ;  /* 0x000000ff1300720c */ /* 0x000fe20003fa6270 */
[----:B------:R-:W-:Y:S01]  /*12a0*/  IMAD.HI.U32 R14, R4, R16, RZ ;  /* 0x00000010040e7227 */ /* 0x000fe200078e00ff */
[----:B------:R-:W-:-:S02]  /*12b0*/  LOP3.LUT R40, R2, 0xd8, RZ, 0xfc, !PT ;  /* 0x000000d802287812 */ /* 0x000fc400078efcff */
[C---:B------:R-:W-:Y:S01]  /*12c0*/  LOP3.LUT R41, R2.reuse, 0xe0, RZ, 0xfc, !PT ;  /* 0x000000e002297812 */ /* 0x040fe200078efcff */
[----:B------:R-:W-:Y:S01]  /*12d0*/  IMAD.MOV R14, RZ, RZ, -R14 ;  /* 0x000000ffff0e7224 */ /* 0x000fe200078e0a0e */
[C---:B------:R-:W-:Y:S01]  /*12e0*/  LOP3.LUT R42, R2.reuse, 0xe8, RZ, 0xfc, !PT ;  /* 0x000000e8022a7812 */ /* 0x040fe200078efcff */
[C---:B------:R-:W-:Y:S01]  /*12f0*/  IMAD R13, R3.reuse, R18, R15 ;  /* 0x00000012030d7224 */ /* 0x040fe200078e020f */
[----:B------:R-:W-:Y:S01]  /*1300*/  LOP3.LUT R43, R2, 0xf0, RZ, 0xfc, !PT ;  /* 0x000000f0022b7812 */ /* 0x000fe200078efcff */
[--C-:B------:R-:W-:Y:S01]  /*1310*/  @!P0 IMAD.IADD R10, R10, 0x1, -R3.reuse ;  /* 0x000000010a0a8824 */ /* 0x100fe200078e0a03 */
[----:B------:R-:W-:Y:S01]  /*1320*/  ISETP.GE.AND P0, PT, R20, RZ, PT ;  /* 0x000000ff1400720c */ /* 0x000fe20003f06270 */
[C---:B------:R-:W-:Y:S01]  /*1330*/  IMAD R14, R3.reuse, R14, R16 ;  /* 0x0000000e030e7224 */ /* 0x040fe200078e0210 */
[----:B------:R-:W-:Y:S01]  /*1340*/  LOP3.LUT R20, R2, 0x50, RZ, 0xfc, !PT ;  /* 0x0000005002147812 */ /* 0x000fe200078efcff */
[----:B------:R-:W-:Y:S01]  /*1350*/  @!P2 IMAD.MOV R6, RZ, RZ, -R6 ;  /* 0x000000ffff06a224 */ /* 0x000fe200078e0a06 */
[----:B------:R-:W-:Y:S01]  /*1360*/  ISETP.GT.U32.AND P2, PT, R3, R11, PT ;  /* 0x0000000b0300720c */ /* 0x000fe20003f44070 */
[--C-:B------:R-:W-:Y:S01]  /*1370*/  @!P6 IMAD.IADD R9, R9, 0x1, -R3.reuse ;  /* 0x000000010909e824 */ /* 0x100fe200078e0a03 */
[C---:B------:R-:W-:Y:S01]  /*1380*/  ISETP.GT.U32.AND P6, PT, R3.reuse, R13, PT ;  /* 0x0000000d0300720c */ /* 0x040fe20003fc4070 */
[----:B------:R-:W-:Y:S01]  /*1390*/  @!P1 IMAD.IADD R12, R12, 0x1, -R3 ;  /* 0x000000010c0c9824 */ /* 0x000fe200078e0a03 */
[----:B------:R-:W-:Y:S01]  /*13a0*/  ISETP.GE.AND P1, PT, R22, RZ, PT ;  /* 0x000000ff1600720c */ /* 0x000fe20003f26270 */
[----:B------:R-:W-:Y:S01]  /*13b0*/  @!P5 IMAD.MOV R10, RZ, RZ, -R10 ;  /* 0x000000ffff0ad224 */ /* 0x000fe200078e0a0a */
[C---:B------:R-:W-:Y:S01]  /*13c0*/  ISETP.GT.U32.AND P5, PT, R3.reuse, R14, PT ;  /* 0x0000000e0300720c */ /* 0x040fe20003fa4070 */
[----:B------:R-:W-:Y:S01]  /*13d0*/  @!P3 IMAD.MOV R9, RZ, RZ, -R9 ;  /* 0x000000ffff09b224 */ /* 0x000fe200078e0a09 */
[----:B------:R-:W-:Y:S01]  /*13e0*/  ISETP.GT.U32.AND P3, PT, R3, R12, PT ;  /* 0x0000000c0300720c */ /* 0x000fe20003f64070 */
[----:B------:R-:W-:Y:S01]  /*13f0*/  IMAD.HI.U32 R15, R4, R17, RZ ;  /* 0x00000011040f7227 */ /* 0x000fe200078e00ff */
[----:B------:R-:W-:-:S02]  /*1400*/  IABS R18, R20 ;  /* 0x0000001400127213 */ /* 0x000fc40000000000 */
[C---:B------:R-:W-:Y:S01]  /*1410*/  LOP3.LUT R22, R2.reuse, 0x60, RZ, 0xfc, !PT ;  /* 0x0000006002167812 */ /* 0x040fe200078efcff */
[----:B------:R-:W-:Y:S01]  /*1420*/  IMAD.MOV R16, RZ, RZ, -R15 ;  /* 0x000000ffff107224 */ /* 0x000fe200078e0a0f */
[C---:B------:R-:W-:Y:S01]  /*1430*/  LOP3.LUT R44, R2.reuse, 0xf8, RZ, 0xfc, !PT ;  /* 0x000000f8022c7812 */ /* 0x040fe200078efcff */
[--C-:B------:R-:W-:Y:S01]  /*1440*/  @!P2 IMAD.IADD R11, R11, 0x1, -R3.reuse ;  /* 0x000000010b0ba824 */ /* 0x100fe200078e0a03 */
[----:B------:R-:W-:Y:S01]  /*1450*/  ISETP.GE.AND P2, PT, R21, RZ, PT ;  /* 0x000000ff1500720c */ /* 0x000fe20003f46270 */
[----:B------:R-:W-:Y:S01]  /*1460*/  @!P6 IMAD.IADD R13, R13, 0x1, -R3 ;  /* 0x000000010d0de824 */ /* 0x000fe200078e0a03 */
[C---:B------:R-:W-:Y:S01]  /*1470*/  LOP3.LUT R21, R2.reuse, 0x58, RZ, 0xfc, !PT ;  /* 0x0000005802157812 */ /* 0x040fe200078efcff */
[C---:B------:R-:W-:Y:S01]  /*1480*/  IMAD R15, R3.reuse, R16, R17 ;  /* 0x00000010030f7224 */ /* 0x040fe200078e0211 */
[----:B------:R-:W-:Y:S01]  /*1490*/  LOP3.LUT R46, R2, 0x100, RZ, 0xfc, !PT ;  /* 0x00000100022e7812 */ /* 0x000fe200078efcff */
[--C-:B------:R-:W-:Y:S01]  /*14a0*/  @!P5 IMAD.IADD R14, R14, 0x1, -R3.reuse ;  /* 0x000000010e0ed824 */ /* 0x100fe200078e0a03 */
[C---:B------:R-:W-:Y:S01]  /*14b0*/  ISETP.GT.U32.AND P6, PT, R3.reuse, R13, PT ;  /* 0x0000000d0300720c */ /* 0x040fe20003fc4070 */
[----:B------:R-:W-:Y:S01]  /*14c0*/  @!P3 IMAD.IADD R12, R12, 0x1, -R3 ;  /* 0x000000010c0cb824 */ /* 0x000fe200078e0a03 */
[C---:B------:R-:W-:Y:S01]  /*14d0*/  ISETP.GT.U32.AND P3, PT, R3.reuse, R15, PT ;  /* 0x0000000f0300720c */ /* 0x040fe20003f64070 */
[----:B------:R-:W-:Y:S01]  /*14e0*/  @!P0 IMAD.MOV R11, RZ, RZ, -R11 ;  /* 0x000000ffff0b8224 */ /* 0x000fe200078e0a0b */
[----:B------:R-:W-:Y:S01]  /*14f0*/  IABS R19, R21 ;  /* 0x0000001500137213 */ /* 0x000fe20000000000 */
[----:B------:R-:W-:Y:S01]  /*1500*/  IMAD.HI.U32 R16, R4, R18, RZ ;  /* 0x0000001204107227 */ /* 0x000fe200078e00ff */
[----:B------:R-:W-:-:S02]  /*1510*/  ISETP.GT.U32.AND P5, PT, R3, R14, PT ;  /* 0x0000000e0300720c */ /* 0x000fc40003fa4070 */
[----:B------:R-:W-:Y:S01]  /*1520*/  ISETP.GE.AND P0, PT, R23, RZ, PT ;  /* 0x000000ff1700720c */ /* 0x000fe20003f06270 */
[----:B------:R-:W-:Y:S01]  /*1530*/  IMAD.HI.U32 R17, R4, R19, RZ ;  /* 0x0000001304117227 */ /* 0x000fe200078e00ff */
[----:B------:R-:W-:Y:S02]  /*1540*/  IABS R23, R29 ;  /* 0x0000001d00177213 */ /* 0x000fe40000000000 */
[----:B------:R-:W-:Y:S01]  /*1550*/  LOP3.LUT R47, R2, 0x108, RZ, 0xfc, !PT ;  /* 0x00000108022f7812 */ /* 0x000fe200078efcff */
[----:B------:R-:W-:Y:S01]  /*1560*/  @!P2 IMAD.MOV R12, RZ, RZ, -R12 ;  /* 0x000000ffff0ca224 */ /* 0x000fe200078e0a0c */
[----:B------:R-:W-:Y:S01]  /*1570*/  ISETP.GE.AND P2, PT, R20, RZ, PT ;  /* 0x000000ff1400720c */ /* 0x000fe20003f46270 */
[----:B------:R-:W-:Y:S01]  /*1580*/  IMAD.MOV R20, RZ, RZ, -R17 ;  /* 0x000000ffff147224 */ /* 0x000fe200078e0a11 */
[----:B------:R-:W-:Y:S01]  /*1590*/  LOP3.LUT R48, R2, 0x110, RZ, 0xfc, !PT ;  /* 0x0000011002307812 */ /* 0x000fe200078efcff */
[--C-:B------:R-:W-:Y:S01]  /*15a0*/  @!P6 IMAD.IADD R13, R13, 0x1, -R3.reuse ;  /* 0x000000010d0de824 */ /* 0x100fe200078e0a03 */
[----:B------:R-:W-:Y:S01]  /*15b0*/  ISETP.GE.AND P6, PT, R24, RZ, PT ;  /* 0x000000ff1800720c */ /* 0x000fe20003fc6270 */
[----:B------:R-:W-:Y:S01]  /*15c0*/  @!P3 IMAD.IADD R15, R15, 0x1, -R3 ;  /* 0x000000010f0fb824 */ /* 0x000fe200078e0a03 */
[----:B------:R-:W-:Y:S01]  /*15d0*/  IABS R24, R30 ;  /* 0x0000001e00187213 */ /* 0x000fe20000000000 */
[----:B------:R-:W-:Y:S01]  /*15e0*/  IMAD.MOV R16, RZ, RZ, -R16 ;  /* 0x000000ffff107224 */ /* 0x000fe200078e0a10 */
[----:B------:R-:W-:Y:S01]  /*15f0*/  ISETP.GE.AND P3, PT, R21, RZ, PT ;  /* 0x000000ff1500720c */ /* 0x000fe20003f66270 */
[C---:B------:R-:W-:Y:S01]  /*1600*/  IMAD R17, R3.reuse, R20, R19 ;  /* 0x0000001403117224 */ /* 0x040fe200078e0213 */
[----:B------:R-:W-:Y:S01]  /*1610*/  LOP3.LUT R49, R2, 0x118, RZ, 0xfc, !PT ;  /* 0x0000011802317812 */ /* 0x000fe200078efcff */
[----:B------:R-:W-:Y:S01]  /*1620*/  @!P5 IMAD.IADD R14, R14, 0x1, -R3 ;  /* 0x000000010e0ed824 */ /* 0x000fe200078e0a03 */
[----:B------:R-:W-:Y:S01]  /*1630*/  LOP3.LUT R51, R2, 0x120, RZ, 0xfc, !PT ;  /* 0x0000012002337812 */ /* 0x000fe200078efcff */
[----:B------:R-:W-:Y:S01]  /*1640*/  @!P1 IMAD.MOV R13, RZ, RZ, -R13 ;  /* 0x000000ffff0d9224 */ /* 0x000fe200078e0a0d */
[C---:B------:R-:W-:Y:S01]  /*1650*/  ISETP.GT.U32.AND P1, PT, R3.reuse, R15, PT ;  /* 0x0000000f0300720c */ /* 0x040fe20003f24070 */
[C---:B------:R-:W-:Y:S01]  /*1660*/  IMAD R16, R3.reuse, R16, R18 ;  /* 0x0000001003107224 */ /* 0x040fe200078e0212 */
[----:B------:R-:W-:Y:S01]  /*1670*/  IABS R18, R22 ;  /* 0x0000001600127213 */ /* 0x000fe20000000000 */
[----:B------:R-:W-:Y:S01]  /*1680*/  @!P0 IMAD.MOV R14, RZ, RZ, -R14 ;  /* 0x000000ffff0e8224 */ /* 0x000fe200078e0a0e */
[C---:B------:R-:W-:Y:S01]  /*1690*/  ISETP.GT.U32.AND P0, PT, R3.reuse, R17, PT ;  /* 0x000000110300720c */ /* 0x040fe20003f04070 */
[----:B------:R-:W-:Y:S01]  /*16a0*/  IMAD.HI.U32 R20, R4, R23, RZ ;  /* 0x0000001704147227 */ /* 0x000fe200078e00ff */
[----:B------:R-:W-:-:S02]  /*16b0*/  ISETP.GT.U32.AND P5, PT, R3, R16, PT ;  /* 0x000000100300720c */ /* 0x000fc40003fa4070 */
[C---:B------:R-:W-:Y:S01]  /*16c0*/  LOP3.LUT R52, R2.reuse, 0x128, RZ, 0xfc, !PT ;  /* 0x0000012802347812 */ /* 0x040fe200078efcff */
[----:B------:R-:W-:Y:S01]  /*16d0*/  IMAD.MOV.U32 R19, RZ, RZ, R18 ;  /* 0x000000ffff137224 */ /* 0x000fe200078e0012 */
[C---:B------:R-:W-:Y:S01]  /*16e0*/  LOP3.LUT R53, R2.reuse, 0x130, RZ, 0xfc, !PT ;  /* 0x0000013002357812 */ /* 0x040fe200078efcff */
[----:B------:R-:W-:Y:S01]  /*16f0*/  IMAD.MOV R20, RZ, RZ, -R20 ;  /* 0x000000ffff147224 */ /* 0x000fe200078e0a14 */
[----:B------:R-:W-:Y:S01]  /*1700*/  LOP3.LUT R55, R2, 0x150, RZ, 0xfc, !PT ;  /* 0x0000015002377812 */ /* 0x000fe200078efcff */
[----:B------:R-:W-:Y:S01]  /*1710*/  IMAD.HI.U32 R18, R4, R19, RZ ;  /* 0x0000001304127227 */ /* 0x000fe200078e00ff */
[C---:B------:R-:W-:Y:S02]  /*1720*/  LOP3.LUT R57, R2.reuse, 0x158, RZ, 0xfc, !PT ;  /* 0x0000015802397812 */ /* 0x040fe400078efcff */
[----:B------:R-:W-:Y:S01]  /*1730*/  LOP3.LUT R59, R2, 0x168, RZ, 0xfc, !PT ;  /* 0x00000168023b7812 */ /* 0x000fe200078efcff */
[--C-:B------:R-:W-:Y:S01]  /*1740*/  @!P1 IMAD.IADD R15, R15, 0x1, -R3.reuse ;  /* 0x000000010f0f9824 */ /* 0x100fe200078e0a03 */
[----:B------:R-:W-:Y:S01]  /*1750*/  ISETP.GE.AND P1, PT, R22, RZ, PT ;  /* 0x000000ff1600720c */ /* 0x000fe20003f26270 */
[----:B------:R-:W-:Y:S01]  /*1760*/  IMAD.MOV R18, RZ, RZ, -R18 ;  /* 0x000000ffff127224 */ /* 0x000fe200078e0a12 */
[----:B------:R-:W-:Y:S01]  /*1770*/  IABS R22, R25 ;  /* 0x0000001900167213 */ /* 0x000fe20000000000 */
[----:B------:R-:W-:Y:S01]  /*1780*/  @!P0 IMAD.IADD R17, R17, 0x1, -R3 ;  /* 0x0000000111118824 */ /* 0x000fe200078e0a03 */
[----:B------:R-:W-:Y:S01]  /*1790*/  IABS R56, R57 ;  /* 0x0000003900387213 */ /* 0x000fe20000000000 */
[C---:B------:R-:W-:Y:S01]  /*17a0*/  IMAD R18, R3.reuse, R18, R19 ;  /* 0x0000001203127224 */ /* 0x040fe200078e0213 */
[----:B------:R-:W-:Y:S01]  /*17b0*/  IABS R60, R59 ;  /* 0x0000003b003c7213 */ /* 0x000fe20000000000 */
[----:B------:R-:W-:Y:S01]  /*17c0*/  IMAD.HI.U32 R19, R4, R22, RZ ;  /* 0x0000001604137227 */ /* 0x000fe200078e00ff */
[----:B------:R-:W-:-:S02]  /*17d0*/  ISETP.GT.U32.AND P0, PT, R3, R17, PT ;  /* 0x000000110300720c */ /* 0x000fc40003f04070 */
[C---:B------:R-:W-:Y:S01]  /*17e0*/  LOP3.LUT R63, R2.reuse, 0x180, RZ, 0xfc, !PT ;  /* 0x00000180023f7812 */ /* 0x040fe200078efcff */
[----:B------:R-:W-:Y:S01]  /*17f0*/  @!P6 IMAD.MOV R15, RZ, RZ, -R15 ;  /* 0x000000ffff0fe224 */ /* 0x000fe200078e0a0f */
[C---:B------:R-:W-:Y:S01]  /*1800*/  ISETP.GT.U32.AND P6, PT, R3.reuse, R18, PT ;  /* 0x000000120300720c */ /* 0x040fe20003fc4070 */
[----:B------:R-:W-:Y:S01]  /*1810*/  IMAD.MOV R19, RZ, RZ, -R19 ;  /* 0x000000ffff137224 */ /* 0x000fe200078e0a13 */
[----:B------:R-:W-:Y:S01]  /*1820*/  LOP3.LUT R65, R2, 0x188, RZ, 0xfc, !PT ;  /* 0x0000018802417812 */ /* 0x000fe200078efcff */
[----:B------:R-:W-:Y:S01]  /*1830*/  @!P5 IMAD.IADD R16, R16, 0x1, -R3 ;  /* 0x000000011010d824 */ /* 0x000fe200078e0a03 */
[----:B------:R-:W-:Y:S01]  /*1840*/  IABS R66, R63 ;  /* 0x0000003f00427213 */ /* 0x000fe20000000000 */
[C---:B------:R-:W-:Y:S01]  /*1850*/  IMAD R19, R3.reuse, R19, R22 ;  /* 0x0000001303137224 */ /* 0x040fe200078e0216 */
[----:B------:R-:W-:Y:S01]  /*1860*/  IABS R68, R65 ;  /* 0x0000004100447213 */ /* 0x000fe20000000000 */
[C---:B------:R-:W-:Y:S01]  /*1870*/  IMAD R20, R3.reuse, R20, R23 ;  /* 0x0000001403147224 */ /* 0x040fe200078e0217 */
[----:B------:R-:W-:Y:S01]  /*1880*/  ISETP.GT.U32.AND P5, PT, R3, R16, PT ;  /* 0x000000100300720c */ /* 0x000fe20003fa4070 */
[----:B------:R-:W-:Y:S01]  /*1890*/  @!P0 IMAD.IADD R17, R17, 0x1, -R3 ;  /* 0x0000000111118824 */ /* 0x000fe200078e0a03 */
[----:B------:R-:W-:Y:S01]  /*18a0*/  ISETP.GT.U32.AND P0, PT, R3, R19, PT ;  /* 0x000000130300720c */ /* 0x000fe20003f04070 */
[----:B------:R-:W-:Y:S01]  /*18b0*/  IMAD.HI.U32 R21, R4, R24, RZ ;  /* 0x0000001804157227 */ /* 0x000fe200078e00ff */
[----:B------:R-:W-:-:S02]  /*18c0*/  LOP3.LUT R61, R2, 0x170, RZ, 0xfc, !PT ;  /* 0x00000170023d7812 */ /* 0x000fc400078efcff */
[----:B------:R-:W-:Y:S01]  /*18d0*/  LOP3.LUT R67, R2, 0x190, RZ, 0xfc, !PT ;  /* 0x0000019002437812 */ /* 0x000fe200078efcff */
[----:B------:R-:W-:Y:S01]  /*18e0*/  @!P6 IMAD.IADD R18, R18, 0x1, -R3 ;  /* 0x000000011212e824 */ /* 0x000fe200078e0a03 */
[----:B------:R-:W-:Y:S01]  /*18f0*/  ISETP.GT.U32.AND P6, PT, R3, R20, PT ;  /* 0x000000140300720c */ /* 0x000fe20003fc4070 */
[----:B------:R-:W-:Y:S01]  /*1900*/  IMAD.MOV R21, RZ, RZ, -R21 ;  /* 0x000000ffff157224 */ /* 0x000fe200078e0a15 */
[----:B------:R-:W-:Y:S01]  /*1910*/  IABS R62, R61 ;  /* 0x0000003d003e7213 */ /* 0x000fe20000000000 */
[----:B------:R-:W-:Y:S01]  /*1920*/  @!P3 IMAD.MOV R17, RZ, RZ, -R17 ;  /* 0x000000ffff11b224 */ /* 0x000fe200078e0a11 */
[----:B------:R-:W-:Y:S01]  /*1930*/  IABS R70, R67 ;  /* 0x0000004300467213 */ /* 0x000fe20000000000 */
[--C-:B------:R-:W-:Y:S01]  /*1940*/  @!P5 IMAD.IADD R16, R16, 0x1, -R3.reuse ;  /* 0x000000011010d824 */ /* 0x100fe200078e0a03 */
[----:B------:R-:W-:Y:S01]  /*1950*/  ISETP.GE.AND P5, PT, R25, RZ, PT ;  /* 0x000000ff1900720c */ /* 0x000fe20003fa6270 */
[----:B------:R-:W-:Y:S01]  /*1960*/  @!P0 IMAD.IADD R19, R19, 0x1, -R3 ;  /* 0x0000000113138824 */ /* 0x000fe200078e0a03 */
[----:B------:R-:W-:Y:S01]  /*1970*/  IABS R25, R31 ;  /* 0x0000001f00197213 */ /* 0x000fe20000000000 */
[C---:B------:R-:W-:Y:S01]  /*1980*/  IMAD R21, R3.reuse, R21, R24 ;  /* 0x0000001503157224 */ /* 0x040fe200078e0218 */
[----:B------:R-:W-:Y:S01]  /*1990*/  ISETP.GT.U32.AND P0, PT, R3, R18, PT ;  /* 0x000000120300720c */ /* 0x000fe20003f04070 */
[----:B------:R-:W-:-:S02]  /*19a0*/  @!P2 IMAD.MOV R16, RZ, RZ, -R16 ;  /* 0x000000ffff10a224 */ /* 0x000fc400078e0a10 */
[----:B------:R-:W-:Y:S01]  /*19b0*/  @!P6 IMAD.IADD R20, R20, 0x1, -R3 ;  /* 0x000000011414e824 */ /* 0x000fe200078e0a03 */
[C---:B------:R-:W-:Y:S01]  /*19c0*/  ISETP.GT.U32.AND P6, PT, R3.reuse, R19, PT ;  /* 0x000000130300720c */ /* 0x040fe20003fc4070 */
[C---:B------:R-:W-:Y:S01]  /*19d0*/  IMAD.HI.U32 R22, R4.reuse, R25, RZ ;  /* 0x0000001904167227 */ /* 0x040fe200078e00ff */
[C---:B------:R-:W-:Y:S02]  /*19e0*/  ISETP.GT.U32.AND P3, PT, R3.reuse, R21, PT ;  /* 0x000000150300720c */ /* 0x040fe40003f64070 */
[----:B------:R-:W-:Y:S01]  /*19f0*/  ISETP.GT.U32.AND P2, PT, R3, R20, PT ;  /* 0x000000140300720c */ /* 0x000fe20003f44070 */
[----:B------:R-:W-:Y:S02]  /*1a00*/  IMAD.MOV R22, RZ, RZ, -R22 ;  /* 0x000000ffff167224 */ /* 0x000fe400078e0a16 */
[----:B------:R-:W-:-:S04]  /*1a10*/  IMAD.HI.U32 R23, R4, R26, RZ ;  /* 0x0000001a04177227 */ /* 0x000fc800078e00ff */
[----:B------:R-:W-:Y:S02]  /*1a20*/  IMAD R22, R3, R22, R25 ;  /* 0x0000001603167224 */ /* 0x000fe400078e0219 */
[--C-:B------:R-:W-:Y:S02]  /*1a30*/  @!P6 IMAD.IADD R19, R19, 0x1, -R3.reuse ;  /* 0x000000011313e824 */ /* 0x100fe400078e0a03 */
[----:B------:R-:W-:Y:S01]  /*1a40*/  @!P3 IMAD.IADD R21, R21, 0x1, -R3 ;  /* 0x000000011515b824 */ /* 0x000fe200078e0a03 */
[----:B------:R-:W-:Y:S01]  /*1a50*/  ISETP.GT.U32.AND P6, PT, R3, R22, PT ;  /* 0x000000160300720c */ /* 0x000fe20003fc4070 */
[----:B------:R-:W-:Y:S01]  /*1a60*/  IMAD.MOV R23, RZ, RZ, -R23 ;  /* 0x000000ffff177224 */ /* 0x000fe200078e0a17 */
[----:B------:R-:W-:Y:S01]  /*1a70*/  ISETP.GE.AND P3, PT, R30, RZ, PT ;  /* 0x000000ff1e00720c */ /* 0x000fe20003f66270 */
[----:B------:R-:W-:-:S04]  /*1a80*/  IMAD.HI.U32 R25, R4, R28, RZ ;  /* 0x0000001c04197227 */ /* 0x000fc800078e00ff */
[----:B------:R-:W-:Y:S02]  /*1a90*/  IMAD R23, R3, R23, R26 ;  /* 0x0000001703177224 */ /* 0x000fe400078e021a */
[----:B------:R-:W-:-:S04]  /*1aa0*/  IMAD.HI.U32 R24, R4, R27, RZ ;  /* 0x0000001b04187227 */ /* 0x000fc800078e00ff */
[--C-:B------:R-:W-:Y:S01]  /*1ab0*/  @!P6 IMAD.IADD R22, R22, 0x1, -R3.reuse ;  /* 0x000000011616e824 */ /* 0x100fe200078e0a03 */
[----:B------:R-:W-:Y:S01]  /*1ac0*/  ISETP.GT.U32.AND P6, PT, R3, R21, PT ;  /* 0x000000150300720c */ /* 0x000fe20003fc4070 */
[--C-:B------:R-:W-:Y:S01]  /*1ad0*/  @!P0 IMAD.IADD R18, R18, 0x1, -R3.reuse ;  /* 0x0000000112128824 */ /* 0x100fe200078e0a03 */
[----:B------:R-:W-:Y:S01]  /*1ae0*/  ISETP.GE.AND P0, PT, R29, RZ, PT ;  /* 0x000000ff1d00720c */ /* 0x000fe20003f06270 */
[----:B------:R-:W-:Y:S01]  /*1af0*/  @!P2 IMAD.IADD R20, R20, 0x1, -R3 ;  /* 0x000000011414a824 */ /* 0x000fe200078e0a03 */
[C---:B------:R-:W-:Y:S01]  /*1b00*/  ISETP.GT.U32.AND P2, PT, R3.reuse, R23, PT ;  /* 0x000000170300720c */ /* 0x040fe20003f44070 */
[----:B------:R-:W-:Y:S01]  /*1b10*/  IMAD.MOV R25, RZ, RZ, -R25 ;  /* 0x000000ffff197224 */ /* 0x000fe200078e0a19 */
[----:B------:R-:W-:Y:S01]  /*1b20*/  IABS R29, R36 ;  /* 0x00000024001d7213 */ /* 0x000fe20000000000 */
[----:B------:R-:W-:Y:S02]  /*1b30*/  IMAD.MOV R24, RZ, RZ, -R24 ;  /* 0x000000ffff187224 */ /* 0x000fe400078e0a18 */
[C---:B------:R-:W-:Y:S01]  /*1b40*/  IMAD R25, R3.reuse, R25, R28 ;  /* 0x0000001903197224 */ /* 0x040fe200078e021c */
[----:B------:R-:W-:Y:S01]  /*1b50*/  IABS R28, R35 ;  /* 0x00000023001c7213 */ /* 0x000fe20000000000 */
[----:B------:R-:W-:-:S02]  /*1b60*/  IMAD R24, R3, R24, R27 ;  /* 0x0000001803187224 */ /* 0x000fc400078e021b */
[----:B------:R-:W-:Y:S01]  /*1b70*/  @!P6 IMAD.IADD R21, R21, 0x1, -R3 ;  /* 0x000000011515e824 */ /* 0x000fe200078e0a03 */
[C---:B------:R-:W-:Y:S01]  /*1b80*/  ISETP.GT.U32.AND P6, PT, R3.reuse, R25, PT ;  /* 0x000000190300720c */ /* 0x040fe20003fc4070 */
[----:B------:R-:W-:Y:S01]  /*1b90*/  @!P1 IMAD.MOV R18, RZ, RZ, -R18 ;  /* 0x000000ffff129224 */ /* 0x000fe200078e0a12 */
[C---:B------:R-:W-:Y:S01]  /*1ba0*/  ISETP.GT.U32.AND P1, PT, R3.reuse, R22, PT ;  /* 0x000000160300720c */ /* 0x040fe20003f24070 */
[----:B------:R-:W-:Y:S01]  /*1bb0*/  @!P5 IMAD.MOV R19, RZ, RZ, -R19 ;  /* 0x000000ffff13d224 */ /* 0x000fe200078e0a13 */
[----:B------:R-:W-:Y:S01]  /*1bc0*/  ISETP.GT.U32.AND P5, PT, R3, R24, PT ;  /* 0x000000180300720c */ /* 0x000fe20003fa4070 */
[----:B------:R-:W-:Y:S02]  /*1bd0*/  @!P2 IMAD.IADD R23, R23, 0x1, -R3 ;  /* 0x000000011717a824 */ /* 0x000fe400078e0a03 */
[----:B------:R-:W-:Y:S01]  /*1be0*/  @!P0 IMAD.MOV R20, RZ, RZ, -R20 ;  /* 0x000000ffff148224 */ /* 0x000fe200078e0a14 */
[----:B------:R-:W-:Y:S01]  /*1bf0*/  ISETP.GE.AND P0, PT, R31, RZ, PT ;  /* 0x000000ff1f00720c */ /* 0x000fe20003f06270 */
[----:B------:R-:W-:Y:S01]  /*1c00*/  IMAD.HI.U32 R26, R4, R28, RZ ;  /* 0x0000001c041a7227 */ /* 0x000fe200078e00ff */
[----:B------:R-:W-:-:S02]  /*1c10*/  ISETP.GT.U32.AND P2, PT, R3, R23, PT ;  /* 0x000000170300720c */ /* 0x000fc40003f44070 */
[----:B------:R-:W-:Y:S01]  /*1c20*/  IABS R31, R37 ;  /* 0x00000025001f7213 */ /* 0x000fe20000000000 */
[----:B------:R-:W-:-:S04]  /*1c30*/  IMAD.HI.U32 R27, R4, R29, RZ ;  /* 0x0000001d041b7227 */ /* 0x000fc800078e00ff */
[----:B------:R-:W-:Y:S02]  /*1c40*/  IMAD.MOV R26, RZ, RZ, -R26 ;  /* 0x000000ffff1a7224 */ /* 0x000fe400078e0a1a */
[----:B------:R-:W-:Y:S02]  /*1c50*/  IMAD.MOV R30, RZ, RZ, -R27 ;  /* 0x000000ffff1e7224 */ /* 0x000fe400078e0a1b */
[--C-:B------:R-:W-:Y:S02]  /*1c60*/  @!P6 IMAD.IADD R25, R25, 0x1, -R3.reuse ;  /* 0x000000011919e824 */ /* 0x100fe400078e0a03 */
[--C-:B------:R-:W-:Y:S01]  /*1c70*/  @!P1 IMAD.IADD R22, R22, 0x1, -R3.reuse ;  /* 0x0000000116169824 */ /* 0x100fe200078e0a03 */
[----:B------:R-:W-:Y:S01]  /*1c80*/  ISETP.GE.AND P1, PT, R32, RZ, PT ;  /* 0x000000ff2000720c */ /* 0x000fe20003f26270 */
[----:B------:R-:W-:Y:S01]  /*1c90*/  @!P5 IMAD.IADD R24, R24, 0x1, -R3 ;  /* 0x000000011818d824 */ /* 0x000fe200078e0a03 */
[C---:B------:R-:W-:Y:S01]  /*1ca0*/  ISETP.GT.U32.AND P6, PT, R3.reuse, R25, PT ;  /* 0x000000190300720c */ /* 0x040fe20003fc4070 */
[C---:B------:R-:W-:Y:S01]  /*1cb0*/  IMAD R26, R3.reuse, R26, R28 ;  /* 0x0000001a031a7224 */ /* 0x040fe200078e021c */
[----:B------:R-:W-:Y:S01]  /*1cc0*/  ISETP.GE.AND P5, PT, R34, RZ, PT ;  /* 0x000000ff2200720c */ /* 0x000fe20003fa6270 */
[C---:B------:R-:W-:Y:S01]  /*1cd0*/  IMAD R27, R3.reuse, R30, R29 ;  /* 0x0000001e031b7224 */ /* 0x040fe200078e021d */
[----:B------:R-:W-:Y:S01]  /*1ce0*/  LOP3.LUT R29, R2, 0xb0, RZ, 0xfc, !PT ;  /* 0x000000b0021d7812 */ /* 0x000fe200078efcff */
[----:B------:R-:W-:Y:S01]  /*1cf0*/  @!P3 IMAD.MOV R21, RZ, RZ, -R21 ;  /* 0x000000ffff15b224 */ /* 0x000fe200078e0a15 */
[C---:B------:R-:W-:Y:S01]  /*1d00*/  ISETP.GT.U32.AND P3, PT, R3.reuse, R24, PT ;  /* 0x000000180300720c */ /* 0x040fe20003f64070 */
[----:B------:R-:W-:Y:S01]  /*1d10*/  @!P0 IMAD.MOV R22, RZ, RZ, -R22 ;  /* 0x000000ffff168224 */ /* 0x000fe200078e0a16 */
[----:B------:R-:W-:Y:S01]  /*1d20*/  ISETP.GT.U32.AND P0, PT, R3, R26, PT ;  /* 0x0000001a0300720c */ /* 0x000fe20003f04070 */
[----:B------:R-:W-:Y:S01]  /*1d30*/  @!P2 IMAD.IADD R23, R23, 0x1, -R3 ;  /* 0x000000011717a824 */ /* 0x000fe200078e0a03 */
[----:B------:R-:W-:-:S02]  /*1d40*/  IABS R30, R29 ;  /* 0x0000001d001e7213 */ /* 0x000fc40000000000 */
[----:B------:R-:W-:Y:S01]  /*1d50*/  ISETP.GE.AND P2, PT, R33, RZ, PT ;  /* 0x000000ff2100720c */ /* 0x000fe20003f46270 */
[--C-:B------:R-:W-:Y:S01]  /*1d60*/  @!P6 IMAD.IADD R25, R25, 0x1, -R3.reuse ;  /* 0x000000011919e824 */ /* 0x100fe200078e0a03 */
[----:B------:R-:W-:Y:S01]  /*1d70*/  ISETP.GE.AND P6, PT, R36, RZ, PT ;  /* 0x000000ff2400720c */ /* 0x000fe20003fc6270 */
[----:B------:R-:W-:Y:S01]  /*1d80*/  IMAD.HI.U32 R28, R4, R30, RZ ;  /* 0x0000001e041c7227 */ /* 0x000fe200078e00ff */
[----:B------:R-:W-:Y:S02]  /*1d90*/  LOP3.LUT R36, R2, 0xc0, RZ, 0xfc, !PT ;  /* 0x000000c002247812 */ /* 0x000fe400078efcff */
[----:B------:R-:W-:Y:S01]  /*1da0*/  IABS R34, R38 ;  /* 0x0000002600227213 */ /* 0x000fe20000000000 */
[----:B------:R-:W-:Y:S01]  /*1db0*/  IMAD.MOV R28, RZ, RZ, -R28 ;  /* 0x000000ffff1c7224 */ /* 0x000fe200078e0a1c */
[----:B------:R-:W-:Y:S01]  /*1dc0*/  IABS R33, R36 ;  /* 0x0000002400217213 */ /* 0x000fe20000000000 */
[--C-:B------:R-:W-:Y:S01]  /*1dd0*/  @!P3 IMAD.IADD R24, R24, 0x1, -R3.reuse ;  /* 0x000000011818b824 */ /* 0x100fe200078e0a03 */
[----:B------:R-:W-:Y:S01]  /*1de0*/  ISETP.GT.U32.AND P3, PT, R3, R27, PT ;  /* 0x0000001b0300720c */ /* 0x000fe20003f64070 */
[----:B------:R-:W-:Y:S01]  /*1df0*/  @!P0 IMAD.IADD R26, R26, 0x1, -R3 ;  /* 0x000000011a1a8824 */ /* 0x000fe200078e0a03 */
[----:B------:R-:W-:Y:S01]  /*1e00*/  ISETP.GE.AND P0, PT, R29, RZ, PT ;  /* 0x000000ff1d00720c */ /* 0x000fe20003f06270 */
[----:B------:R-:W-:-:S02]  /*1e10*/  IMAD R28, R3, R28, R30 ;  /* 0x0000001c031c7224 */ /* 0x000fc400078e021e */
[----:B------:R-:W-:Y:S01]  /*1e20*/  @!P2 IMAD.MOV R24, RZ, RZ, -R24 ;  /* 0x000000ffff18a224 */ /* 0x000fe200078e0a18 */
[C---:B------:R-:W-:Y:S01]  /*1e30*/  ISETP.GT.U32.AND P2, PT, R3.reuse, R26, PT ;  /* 0x0000001a0300720c */ /* 0x040fe20003f44070 */
[----:B------:R-:W-:Y:S01]  /*1e40*/  @!P5 IMAD.MOV R25, RZ, RZ, -R25 ;  /* 0x000000ffff19d224 */ /* 0x000fe200078e0a19 */
[----:B------:R-:W-:Y:S01]  /*1e50*/  ISETP.GT.U32.AND P5, PT, R3, R28, PT ;  /* 0x0000001c0300720c */ /* 0x000fe20003fa4070 */
[----:B------:R-:W-:Y:S01]  /*1e60*/  @!P1 IMAD.MOV R23, RZ, RZ, -R23 ;  /* 0x000000ffff179224 */ /* 0x000fe200078e0a17 */
[----:B------:R-:W-:Y:S01]  /*1e70*/  ISETP.GE.AND P1, PT, R35, RZ, PT ;  /* 0x000000ff2300720c */ /* 0x000fe20003f26270 */
[----:B------:R-:W-:Y:S01]  /*1e80*/  IMAD.HI.U32 R30, R4, R33, RZ ;  /* 0x00000021041e7227 */ /* 0x000fe200078e00ff */
[----:B------:R-:W-:-:S03]  /*1e90*/  IABS R35, R40 ;  /* 0x0000002800237213 */ /* 0x000fc60000000000 */
[----:B------:R-:W-:-:S04]  /*1ea0*/  IMAD.HI.U32 R29, R4, R31, RZ ;  /* 0x0000001f041d7227 */ /* 0x000fc800078e00ff */
[----:B------:R-:W-:Y:S02]  /*1eb0*/  IMAD.MOV R30, RZ, RZ, -R30 ;  /* 0x000000ffff1e7224 */ /* 0x000fe400078e0a1e */
[----:B------:R-:W-:Y:S02]  /*1ec0*/  IMAD.MOV R32, RZ, RZ, -R29 ;  /* 0x000000ffff207224 */ /* 0x000fe400078e0a1d */
[----:B------:R-:W-:Y:S02]  /*1ed0*/  @!P2 IMAD.IADD R26, R26, 0x1, -R3 ;  /* 0x000000011a1aa824 */ /* 0x000fe400078e0a03 */
[C---:B------:R-:W-:Y:S02]  /*1ee0*/  IMAD R30, R3.reuse, R30, R33 ;  /* 0x0000001e031e7224 */ /* 0x040fe400078e0221 */
[----:B------:R-:W-:Y:S01]  /*1ef0*/  IMAD R29, R3, R32, R31 ;  /* 0x00000020031d7224 */ /* 0x000fe200078e021f */
[----:B------:R-:W-:Y:S01]  /*1f00*/  IABS R31, R39 ;  /* 0x00000027001f7213 */ /* 0x000fe20000000000 */
[----:B------:R-:W-:-:S02]  /*1f10*/  @!P5 IMAD.IADD R28, R28, 0x1, -R3 ;  /* 0x000000011c1cd824 */ /* 0x000fc400078e0a03 */
[----:B------:R-:W-:Y:S01]  /*1f20*/  @!P1 IMAD.MOV R26, RZ, RZ, -R26 ;  /* 0x000000ffff1a9224 */ /* 0x000fe200078e0a1a */
[C---:B------:R-:W-:Y:S01]  /*1f30*/  ISETP.GT.U32.AND P1, PT, R3.reuse, R30, PT ;  /* 0x0000001e0300720c */ /* 0x040fe20003f24070 */
[----:B------:R-:W-:Y:S01]  /*1f40*/  IMAD.MOV.U32 R33, RZ, RZ, R31 ;  /* 0x000000ffff217224 */ /* 0x000fe200078e001f */
[----:B------:R-:W-:Y:S01]  /*1f50*/  ISETP.GT.U32.AND P5, PT, R3, R28, PT ;  /* 0x0000001c0300720c */ /* 0x000fe20003fa4070 */
[----:B------:R-:W-:Y:S01]  /*1f60*/  @!P3 IMAD.IADD R27, R27, 0x1, -R3 ;  /* 0x000000011b1bb824 */ /* 0x000fe200078e0a03 */
[----:B------:R-:W-:Y:S01]  /*1f70*/  ISETP.GT.U32.AND P2, PT, R3, R29, PT ;  /* 0x0000001d0300720c */ /* 0x000fe20003f44070 */
[----:B------:R-:W-:-:S03]  /*1f80*/  IMAD.HI.U32 R32, R4, R33, RZ ;  /* 0x0000002104207227 */ /* 0x000fc600078e00ff */
[----:B------:R-:W-:Y:S01]  /*1f90*/  ISETP.GT.U32.AND P3, PT, R3, R27, PT ;  /* 0x0000001b0300720c */ /* 0x000fe20003f64070 */
[----:B------:R-:W-:Y:S02]  /*1fa0*/  IMAD.MOV R32, RZ, RZ, -R32 ;  /* 0x000000ffff207224 */ /* 0x000fe400078e0a20 */
[----:B------:R-:W-:-:S04]  /*1fb0*/  IMAD.HI.U32 R31, R4, R34, RZ ;  /* 0x00000022041f7227 */ /* 0x000fc800078e00ff */
[--C-:B------:R-:W-:Y:S02]  /*1fc0*/  @!P1 IMAD.IADD R30, R30, 0x1, -R3.reuse ;  /* 0x000000011e1e9824 */ /* 0x100fe400078e0a03 */
[----:B------:R-:W-:Y:S01]  /*1fd0*/  @!P5 IMAD.IADD R28, R28, 0x1, -R3 ;  /* 0x000000011c1cd824 */ /* 0x000fe200078e0a03 */
[----:B------:R-:W-:Y:S01]  /*1fe0*/  ISETP.GE.AND P5, PT, R38, RZ, PT ;  /* 0x000000ff2600720c */ /* 0x000fe20003fa6270 */
[C---:B------:R-:W-:Y:S01]  /*1ff0*/  IMAD R32, R3.reuse, R32, R33 ;  /* 0x0000002003207224 */ /* 0x040fe200078e0221 */
[----:B------:R-:W-:Y:S01]  /*2000*/  ISETP.GT.U32.AND P1, PT, R3, R30, PT ;  /* 0x0000001e0300720c */ /* 0x000fe20003f24070 */
[----:B------:R-:W-:Y:S02]  /*2010*/  IMAD.MOV R31, RZ, RZ, -R31 ;  /* 0x000000ffff1f7224 */ /* 0x000fe400078e0a1f */
[----:B------:R-:W-:-:S04]  /*2020*/  IMAD.HI.U32 R33, R4, R35, RZ ;  /* 0x0000002304217227 */ /* 0x000fc800078e00ff */
[----:B------:R-:W-:Y:S02]  /*2030*/  @!P2 IMAD.IADD R29, R29, 0x1, -R3 ;  /* 0x000000011d1da824 */ /* 0x000fe400078e0a03 */
[----:B------:R-:W-:Y:S01]  /*2040*/  @!P0 IMAD.MOV R28, RZ, RZ, -R28 ;  /* 0x000000ffff1c8224 */ /* 0x000fe200078e0a1c */
[C---:B------:R-:W-:Y:S01]  /*2050*/  ISETP.GT.U32.AND P0, PT, R3.reuse, R32, PT ;  /* 0x000000200300720c */ /* 0x040fe20003f04070 */
[C---:B------:R-:W-:Y:S01]  /*2060*/  IMAD R31, R3.reuse, R31, R34 ;  /* 0x0000001f031f7224 */ /* 0x040fe200078e0222 */
[----:B------:R-:W-:Y:S01]  /*2070*/  ISETP.GT.U32.AND P2, PT, R3, R29, PT ;  /* 0x0000001d0300720c */ /* 0x000fe20003f44070 */
[----:B------:R-:W-:Y:S02]  /*2080*/  IMAD.MOV R34, RZ, RZ, -R33 ;  /* 0x000000ffff227224 */ /* 0x000fe400078e0a21 */
[----:B------:R-:W-:Y:S01]  /*2090*/  @!P3 IMAD.IADD R27, R27, 0x1, -R3 ;  /* 0x000000011b1bb824 */ /* 0x000fe200078e0a03 */
[----:B------:R-:W-:Y:S01]  /*20a0*/  ISETP.GE.AND P3, PT, R37, RZ, PT ;  /* 0x000000ff2500720c */ /* 0x000fe20003f66270 */
[----:B------:R-:W-:Y:S01]  /*20b0*/  IMAD R33, R3, R34, R35 ;  /* 0x0000002203217224 */ /* 0x000fe200078e0223 */
[----:B------:R-:W-:Y:S01]  /*20c0*/  IABS R37, R42 ;  /* 0x0000002a00257213 */ /* 0x000fe20000000000 */
[----:B------:R-:W-:-:S02]  /*20d0*/  @!P1 IMAD.IADD R30, R30, 0x1, -R3 ;  /* 0x000000011e1e9824 */ /* 0x000fc400078e0a03 */
[----:B------:R-:W-:Y:S01]  /*20e0*/  @!P6 IMAD.MOV R27, RZ, RZ, -R27 ;  /* 0x000000ffff1be224 */ /* 0x000fe200078e0a1b */
[----:B------:R-:W-:Y:S01]  /*20f0*/  ISETP.GT.U32.AND P1, PT, R3, R33, PT ;  /* 0x000000210300720c */ /* 0x000fe20003f24070 */
[--C-:B------:R-:W-:Y:S01]  /*2100*/  @!P0 IMAD.IADD R32, R32, 0x1, -R3.reuse ;  /* 0x0000000120208824 */ /* 0x100fe200078e0a03 */
[----:B------:R-:W-:Y:S01]  /*2110*/  ISETP.GE.AND P6, PT, R36, RZ, PT ;  /* 0x000000ff2400720c */ /* 0x000fe20003fc6270 */
[----:B------:R-:W-:Y:S01]  /*2120*/  @!P2 IMAD.IADD R29, R29, 0x1, -R3 ;  /* 0x000000011d1da824 */ /* 0x000fe200078e0a03 */
[----:B------:R-:W-:Y:S01]  /*2130*/  IABS R36, R41 ;  /* 0x0000002900247213 */ /* 0x000fe20000000000 */
[C---:B------:R-:W-:Y:S01]  /*2140*/  IMAD.HI.U32 R35, R4.reuse, R37, RZ ;  /* 0x0000002504237227 */ /* 0x040fe200078e00ff */
[C---:B------:R-:W-:Y:S02]  /*2150*/  ISETP.GT.U32.AND P2, PT, R3.reuse, R31, PT ;  /* 0x0000001f0300720c */ /* 0x040fe40003f44070 */
[----:B------:R-:W-:Y:S01]  /*2160*/  ISETP.GT.U32.AND P0, PT, R3, R32, PT ;  /* 0x000000200300720c */ /* 0x000fe20003f04070 */
[----:B------:R-:W-:-:S04]  /*2170*/  IMAD.HI.U32 R34, R4, R36, RZ ;  /* 0x0000002404227227 */ /* 0x000fc800078e00ff */
[----:B------:R-:W-:Y:S01]  /*2180*/  @!P3 IMAD.MOV R29, RZ, RZ, -R29 ;  /* 0x000000ffff1db224 */ /* 0x000fe200078e0a1d */
[----:B------:R-:W-:Y:S01]  /*2190*/  ISETP.GE.AND P3, PT, R39, RZ, PT ;  /* 0x000000ff2700720c */ /* 0x000fe20003f66270 */
[----:B------:R-:W-:Y:S01]  /*21a0*/  IMAD.MOV R34, RZ, RZ, -R34 ;  /* 0x000000ffff227224 */ /* 0x000fe200078e0a22 */
[----:B------:R-:W-:Y:S01]  /*21b0*/  IABS R39, R43 ;  /* 0x0000002b00277213 */ /* 0x000fe20000000000 */
[----:B------:R-:W-:Y:S02]  /*21c0*/  @!P1 IMAD.IADD R33, R33, 0x1, -R3 ;  /* 0x0000000121219824 */ /* 0x000fe400078e0a03 */
[----:B------:R-:W-:Y:S02]  /*21d0*/  IMAD.MOV R38, RZ, RZ, -R35 ;  /* 0x000000ffff267224 */ /* 0x000fe400078e0a23 */
[C---:B------:R-:W-:Y:S01]  /*21e0*/  IMAD R34, R3.reuse, R34, R36 ;  /* 0x0000002203227224 */ /* 0x040fe200078e0224 */
[----:B------:R-:W-:Y:S01]  /*21f0*/  ISETP.GT.U32.AND P1, PT, R3, R33, PT ;  /* 0x000000210300720c */ /* 0x000fe20003f24070 */
[----:B------:R-:W-:-:S02]  /*2200*/  @!P2 IMAD.IADD R31, R31, 0x1, -R3 ;  /* 0x000000011f1fa824 */ /* 0x000fc400078e0a03 */
[C---:B------:R-:W-:Y:S02]  /*2210*/  IMAD R35, R3.reuse, R38, R37 ;  /* 0x0000002603237224 */ /* 0x040fe400078e0225 */
[----:B------:R-:W-:Y:S01]  /*2220*/  @!P0 IMAD.IADD R32, R32, 0x1, -R3 ;  /* 0x0000000120208824 */ /* 0x000fe200078e0a03 */
[C---:B------:R-:W-:Y:S01]  /*2230*/  ISETP.GT.U32.AND P0, PT, R3.reuse, R34, PT ;  /* 0x000000220300720c */ /* 0x040fe20003f04070 */
[----:B------:R-:W-:Y:S01]  /*2240*/  @!P6 IMAD.MOV R30, RZ, RZ, -R30 ;  /* 0x000000ffff1ee224 */ /* 0x000fe200078e0a1e */
[----:B------:R-:W-:Y:S01]  /*2250*/  ISETP.GE.AND P6, PT, R40, RZ, PT ;  /* 0x000000ff2800720c */ /* 0x000fe20003fc6270 */
[----:B------:R-:W-:Y:S01]  /*2260*/  IMAD.HI.U32 R36, R4, R39, RZ ;  /* 0x0000002704247227 */ /* 0x000fe200078e00ff */
[----:B------:R-:W-:-:S03]  /*2270*/  ISETP.GT.U32.AND P2, PT, R3, R31, PT ;  /* 0x0000001f0300720c */ /* 0x000fc60003f44070 */
[----:B------:R-:W-:Y:S01]  /*2280*/  @!P3 IMAD.MOV R32, RZ, RZ, -R32 ;  /* 0x000000ffff20b224 */ /* 0x000fe200078e0a20 */
[----:B------:R-:W-:Y:S01]  /*2290*/  ISETP.GT.U32.AND P3, PT, R3, R35, PT ;  /* 0x000000230300720c */ /* 0x000fe20003f64070 */
[----:B------:R-:W-:Y:S02]  /*22a0*/  IMAD.MOV R36, RZ, RZ, -R36 ;  /* 0x000000ffff247224 */ /* 0x000fe400078e0a24 */
[----:B------:R-:W-:Y:S01]  /*22b0*/  @!P1 IMAD.IADD R33, R33, 0x1, -R3 ;  /* 0x0000000121219824 */ /* 0x000fe200078e0a03 */
[----:B------:R-:W-:Y:S01]  /*22c0*/  ISETP.GE.AND P1, PT, R43, RZ, PT ;  /* 0x000000ff2b00720c */ /* 0x000fe20003f26270 */
[C---:B------:R-:W-:Y:S01]  /*22d0*/  IMAD R36, R3.reuse, R36, R39 ;  /* 0x0000002403247224 */ /* 0x040fe200078e0227 */
[----:B------:R-:W-:Y:S01]  /*22e0*/  IABS R39, R44 ;  /* 0x0000002c00277213 */ /* 0x000fe20000000000 */
[----:B------:R-:W-:Y:S01]  /*22f0*/  @!P0 IMAD.IADD R34, R34, 0x1, -R3 ;  /* 0x0000000122228824 */ /* 0x000fe200078e0a03 */
[----:B------:R-:W-:Y:S01]  /*2300*/  IABS R43, R48 ;  /* 0x00000030002b7213 */ /* 0x000fe20000000000 */
[----:B------:R-:W-:Y:S01]  /*2310*/  @!P6 IMAD.MOV R33, RZ, RZ, -R33 ;  /* 0x000000ffff21e224 */ /* 0x000fe200078e0a21 */
[----:B------:R-:W-:Y:S01]  /*2320*/  ISETP.GT.U32.AND P6, PT, R3, R36, PT ;  /* 0x000000240300720c */ /* 0x000fe20003fc4070 */
[--C-:B------:R-:W-:Y:S01]  /*2330*/  @!P2 IMAD.IADD R31, R31, 0x1, -R3.reuse ;  /* 0x000000011f1fa824 */ /* 0x100fe200078e0a03 */
[----:B------:R-:W-:Y:S01]  /*2340*/  ISETP.GE.AND P2, PT, R41, RZ, PT ;  /* 0x000000ff2900720c */ /* 0x000fe20003f46270 */
[----:B------:R-:W-:Y:S01]  /*2350*/  @!P3 IMAD.IADD R35, R35, 0x1, -R3 ;  /* 0x000000012323b824 */ /* 0x000fe200078e0a03 */
[----:B------:R-:W-:Y:S01]  /*2360*/  IABS R41, R46 ;  /* 0x0000002e00297213 */ /* 0x000fe20000000000 */
[----:B------:R-:W-:Y:S01]  /*2370*/  IMAD.HI.U32 R37, R4, R39, RZ ;  /* 0x0000002704257227 */ /* 0x000fe200078e00ff */
[----:B------:R-:W-:-:S02]  /*2380*/  ISETP.GT.U32.AND P0, PT, R3, R34, PT ;  /* 0x000000220300720c */ /* 0x000fc40003f04070 */
[----:B------:R-:W-:Y:S01]  /*2390*/  ISETP.GT.U32.AND P3, PT, R3, R35, PT ;  /* 0x000000230300720c */ /* 0x000fe20003f64070 */
[----:B------:R-:W-:-:S04]  /*23a0*/  IMAD.HI.U32 R38, R4, R41, RZ ;  /* 0x0000002904267227 */ /* 0x000fc800078e00ff */
[----:B------:R-:W-:Y:S01]  /*23b0*/  @!P5 IMAD.MOV R31, RZ, RZ, -R31 ;  /* 0x000000ffff1fd224 */ /* 0x000fe200078e0a1f */
[----:B------:R-:W-:Y:S01]  /*23c0*/  ISETP.GE.AND P5, PT, R42, RZ, PT ;  /* 0x000000ff2a00720c */ /* 0x000fe20003fa6270 */
[----:B------:R-:W-:Y:S01]  /*23d0*/  IMAD.MOV R40, RZ, RZ, -R37 ;  /* 0x000000ffff287224 */ /* 0x000fe200078e0a25 */
[----:B------:R-:W-:Y:S01]  /*23e0*/  IABS R42, R47 ;  /* 0x0000002f002a7213 */ /* 0x000fe20000000000 */
[----:B------:R-:W-:Y:S02]  /*23f0*/  IMAD.MOV R38, RZ, RZ, -R38 ;  /* 0x000000ffff267224 */ /* 0x000fe400078e0a26 */
[----:B------:R-:W-:Y:S02]  /*2400*/  @!P6 IMAD.IADD R36, R36, 0x1, -R3 ;  /* 0x000000012424e824 */ /* 0x000fe400078e0a03 */
[C---:B------:R-:W-:Y:S02]  /*2410*/  IMAD R37, R3.reuse, R40, R39 ;  /* 0x0000002803257224 */ /* 0x040fe400078e0227 */
[----:B------:R-:W-:Y:S01]  /*2420*/  @!P0 IMAD.IADD R34, R34, 0x1, -R3 ;  /* 0x0000000122228824 */ /* 0x000fe200078e0a03 */
[C---:B------:R-:W-:Y:S01]  /*2430*/  ISETP.GT.U32.AND P6, PT, R3.reuse, R36, PT ;  /* 0x000000240300720c */ /* 0x040fe20003fc4070 */
[----:B------:R-:W-:Y:S01]  /*2440*/  IMAD R38, R3, R38, R41 ;  /* 0x0000002603267224 */ /* 0x000fe200078e0229 */
[----:B------:R-:W-:Y:S01]  /*2450*/  ISETP.GE.AND P0, PT, R44, RZ, PT ;  /* 0x000000ff2c00720c */ /* 0x000fe20003f06270 */
[----:B------:R-:W-:Y:S01]  /*2460*/  IMAD.HI.U32 R39, R4, R42, RZ ;  /* 0x0000002a04277227 */ /* 0x000fe200078e00ff */
[----:B------:R-:W-:-:S03]  /*2470*/  IABS R44, R49 ;  /* 0x00000031002c7213 */ /* 0x000fc60000000000 */
[----:B------:R-:W-:Y:S01]  /*2480*/  @!P3 IMAD.IADD R35, R35, 0x1, -R3 ;  /* 0x000000012323b824 */ /* 0x000fe200078e0a03 */
[C---:B------:R-:W-:Y:S01]  /*2490*/  ISETP.GT.U32.AND P3, PT, R3.reuse, R37, PT ;  /* 0x000000250300720c */ /* 0x040fe20003f64070 */
[----:B------:R-:W-:Y:S01]  /*24a0*/  @!P2 IMAD.MOV R34, RZ, RZ, -R34 ;  /* 0x000000ffff22a224 */ /* 0x000fe200078e0a22 */
[C---:B------:R-:W-:Y:S01]  /*24b0*/  ISETP.GT.U32.AND P2, PT, R3.reuse, R38, PT ;  /* 0x000000260300720c */ /* 0x040fe20003f44070 */
[----:B------:R-:W-:Y:S02]  /*24c0*/  IMAD.MOV R39, RZ, RZ, -R39 ;  /* 0x000000ffff277224 */ /* 0x000fe400078e0a27 */
[----:B------:R-:W-:Y:S02]  /*24d0*/  @!P6 IMAD.IADD R36, R36, 0x1, -R3 ;  /* 0x000000012424e824 */ /* 0x000fe400078e0a03 */
[----:B------:R-:W-:Y:S02]  /*24e0*/  IMAD R39, R3, R39, R42 ;  /* 0x0000002703277224 */ /* 0x000fe400078e022a */
[----:B------:R-:W-:-:S03]  /*24f0*/  IMAD.HI.U32 R40, R4, R43, RZ ;  /* 0x0000002b04287227 */ /* 0x000fc600078e00ff */
[----:B------:R-:W-:Y:S01]  /*2500*/  ISETP.GT.U32.AND P6, PT, R3, R39, PT ;  /* 0x000000270300720c */ /* 0x000fe20003fc4070 */
[--C-:B------:R-:W-:Y:S02]  /*2510*/  @!P3 IMAD.IADD R37, R37, 0x1, -R3.reuse ;  /* 0x000000012525b824 */ /* 0x100fe400078e0a03 */
[----:B------:R-:W-:Y:S02]  /*2520*/  @!P2 IMAD.IADD R38, R38, 0x1, -R3 ;  /* 0x000000012626a824 */ /* 0x000fe400078e0a03 */
[----:B------:R-:W-:Y:S01]  /*2530*/  IMAD.HI.U32 R41, R4, R44, RZ ;  /* 0x0000002c04297227 */ /* 0x000fe200078e00ff */
[C---:B------:R-:W-:Y:S02]  /*2540*/  ISETP.GT.U32.AND P3, PT, R3.reuse, R37, PT ;  /* 0x000000250300720c */ /* 0x040fe40003f64070 */
[----:B------:R-:W-:Y:S01]  /*2550*/  ISETP.GT.U32.AND P2, PT, R3, R38, PT ;  /* 0x000000260300720c */ /* 0x000fe20003f44070 */
[----:B------:R-:W-:Y:S01]  /*2560*/  @!P5 IMAD.MOV R35, RZ, RZ, -R35 ;  /* 0x000000ffff23d224 */ /* 0x000fe200078e0a23 */
[----:B------:R-:W-:Y:S01]  /*2570*/  ISETP.GE.AND P5, PT, R46, RZ, PT ;  /* 0x000000ff2e00720c */ /* 0x000fe20003fa6270 */
[----:B------:R-:W-:Y:S01]  /*2580*/  IMAD.MOV R40, RZ, RZ, -R40 ;  /* 0x000000ffff287224 */ /* 0x000fe200078e0a28 */
[----:B------:R-:W-:Y:S01]  /*2590*/  IABS R46, R51 ;  /* 0x00000033002e7213 */ /* 0x000fe20000000000 */
[----:B------:R-:W-:-:S02]  /*25a0*/  IMAD.MOV R41, RZ, RZ, -R41 ;  /* 0x000000ffff297224 */ /* 0x000fc400078e0a29 */
[----:B------:R-:W-:Y:S02]  /*25b0*/  @!P6 IMAD.IADD R39, R39, 0x1, -R3 ;  /* 0x000000012727e824 */ /* 0x000fe400078e0a03 */
[C---:B------:R-:W-:Y:S01]  /*25c0*/  IMAD R40, R3.reuse, R40, R43 ;  /* 0x0000002803287224 */ /* 0x040fe200078e022b */
[----:B------:R-:W-:Y:S01]  /*25d0*/  IABS R43, R52 ;  /* 0x00000034002b7213 */ /* 0x000fe20000000000 */
[C---:B------:R-:W-:Y:S01]  /*25e0*/  IMAD R41, R3.reuse, R41, R44 ;  /* 0x0000002903297224 */ /* 0x040fe200078e022c */
[----:B------:R-:W-:Y:S01]  /*25f0*/  ISETP.GT.U32.AND P6, PT, R3, R39, PT ;  /* 0x000000270300720c */ /* 0x000fe20003fc4070 */
[----:B------:R-:W-:-:S04]  /*2600*/  IMAD.HI.U32 R42, R4, R46, RZ ;  /* 0x0000002e042a7227 */ /* 0x000fc800078e00ff */
[--C-:B------:R-:W-:Y:S01]  /*2610*/  @!P3 IMAD.IADD R37, R37, 0x1, -R3.reuse ;  /* 0x000000012525b824 */ /* 0x100fe200078e0a03 */
[C---:B------:R-:W-:Y:S01]  /*2620*/  ISETP.GT.U32.AND P3, PT, R3.reuse, R40, PT ;  /* 0x000000280300720c */ /* 0x040fe20003f64070 */
[----:B------:R-:W-:Y:S01]  /*2630*/  @!P2 IMAD.IADD R38, R38, 0x1, -R3 ;  /* 0x000000012626a824 */ /* 0x000fe200078e0a03 */
[C---:B------:R-:W-:Y:S01]  /*2640*/  ISETP.GT.U32.AND P2, PT, R3.reuse, R41, PT ;  /* 0x000000290300720c */ /* 0x040fe20003f44070 */
[----:B------:R-:W-:Y:S02]  /*2650*/  IMAD.MOV R42, RZ, RZ, -R42 ;  /* 0x000000ffff2a7224 */ /* 0x000fe400078e0a2a */
[----:B------:R-:W-:Y:S02]  /*2660*/  IMAD.MOV.U32 R44, RZ, RZ, R43 ;  /* 0x000000ffff2c7224 */ /* 0x000fe400078e002b */
[----:B------:R-:W-:Y:S01]  /*2670*/  IMAD R42, R3, R42, R46 ;  /* 0x0000002a032a7224 */ /* 0x000fe200078e022e */
[----:B------:R-:W-:Y:S01]  /*2680*/  IABS R46, R53 ;  /* 0x00000035002e7213 */ /* 0x000fe20000000000 */
[----:B------:R-:W-:-:S02]  /*2690*/  @!P6 IMAD.IADD R39, R39, 0x1, -R3 ;  /* 0x000000012727e824 */ /* 0x000fc400078e0a03 */
[----:B------:R-:W-:Y:S01]  /*26a0*/  IMAD.HI.U32 R43, R4, R44, RZ ;  /* 0x0000002c042b7227 */ /* 0x000fe200078e00ff */
[----:B------:R-:W-:-:S03]  /*26b0*/  ISETP.GT.U32.AND P6, PT, R3, R42, PT ;  /* 0x0000002a0300720c */ /* 0x000fc60003fc4070 */
[--C-:B------:R-:W-:Y:S02]  /*26c0*/  @!P3 IMAD.IADD R40, R40, 0x1, -R3.reuse ;  /* 0x000000012828b824 */ /* 0x100fe400078e0a03 */
[----:B------:R-:W-:Y:S02]  /*26d0*/  @!P2 IMAD.IADD R41, R41, 0x1, -R3 ;  /* 0x000000012929a824 */ /* 0x000fe400078e0a03 */
[----:B------:R-:W-:Y:S01]  /*26e0*/  IMAD.MOV R43, RZ, RZ, -R43 ;  /* 0x000000ffff2b7224 */ /* 0x000fe200078e0a2b */
[C---:B------:R-:W-:Y:S01]  /*26f0*/  ISETP.GT.U32.AND P3, PT, R3.reuse, R40, PT ;  /* 0x000000280300720c */ /* 0x040fe20003f64070 */
[----:B------:R-:W-:Y:S01]  /*2700*/  @!P0 IMAD.MOV R37, RZ, RZ, -R37 ;  /* 0x000000ffff258224 */ /* 0x000fe200078e0a25 */
[C---:B------:R-:W-:Y:S01]  /*2710*/  ISETP.GT.U32.AND P2, PT, R3.reuse, R41, PT ;  /* 0x000000290300720c */ /* 0x040fe20003f44070 */
[----:B------:R-:W-:Y:S01]  /*2720*/  IMAD R43, R3, R43, R44 ;  /* 0x0000002b032b7224 */ /* 0x000fe200078e022c */
[----:B------:R-:W-:Y:S01]  /*2730*/  ISETP.GE.AND P0, PT, R48, RZ, PT ;  /* 0x000000ff3000720c */ /* 0x000fe20003f06270 */
[----:B------:R-:W-:Y:S01]  /*2740*/  @!P6 IMAD.IADD R42, R42, 0x1, -R3 ;  /* 0x000000012a2ae824 */ /* 0x000fe200078e0a03 */
[----:B------:R-:W-:Y:S01]  /*2750*/  LOP3.LUT R48, R2, 0x138, RZ, 0xfc, !PT ;  /* 0x0000013802307812 */ /* 0x000fe200078efcff */
[----:B------:R-:W-:Y:S01]  /*2760*/  IMAD.HI.U32 R44, R4, R46, RZ ;  /* 0x0000002e042c7227 */ /* 0x000fe200078e00ff */
[----:B------:R-:W-:-:S03]  /*2770*/  ISETP.GE.AND P6, PT, R49, RZ, PT ;  /* 0x000000ff3100720c */ /* 0x000fc60003fc6270 */
[----:B------:R-:W-:Y:S01]  /*2780*/  @!P1 IMAD.MOV R36, RZ, RZ, -R36 ;  /* 0x000000ffff249224 */ /* 0x000fe200078e0a24 */
[----:B------:R-:W-:Y:S01]  /*2790*/  ISETP.GE.AND P1, PT, R47, RZ, PT ;  /* 0x000000ff2f00720c */ /* 0x000fe20003f26270 */
[----:B------:R-:W-:Y:S01]  /*27a0*/  @!P5 IMAD.MOV R38, RZ, RZ, -R38 ;  /* 0x000000ffff26d224 */ /* 0x000fe200078e0a26 */
[----:B------:R-:W-:Y:S01]  /*27b0*/  IABS R47, R48 ;  /* 0x00000030002f7213 */ /* 0x000fe20000000000 */
[----:B------:R-:W-:Y:S01]  /*27c0*/  IMAD.MOV R44, RZ, RZ, -R44 ;  /* 0x000000ffff2c7224 */ /* 0x000fe200078e0a2c */
[C---:B------:R-:W-:Y:S01]  /*27d0*/  ISETP.GT.U32.AND P5, PT, R3.reuse, R42, PT ;  /* 0x0000002a0300720c */ /* 0x040fe20003fa4070 */
[--C-:B------:R-:W-:Y:S01]  /*27e0*/  @!P3 IMAD.IADD R40, R40, 0x1, -R3.reuse ;  /* 0x000000012828b824 */ /* 0x100fe200078e0a03 */
[----:B------:R-:W-:Y:S01]  /*27f0*/  ISETP.GT.U32.AND P3, PT, R3, R43, PT ;  /* 0x0000002b0300720c */ /* 0x000fe20003f64070 */
[----:B------:R-:W-:Y:S01]  /*2800*/  @!P2 IMAD.IADD R41, R41, 0x1, -R3 ;  /* 0x000000012929a824 */ /* 0x000fe200078e0a03 */
[----:B------:R-:W-:Y:S01]  /*2810*/  ISETP.GE.AND P2, PT, R51, RZ, PT ;  /* 0x000000ff3300720c */ /* 0x000fe20003f46270 */
[----:B------:R-:W-:-:S02]  /*2820*/  IMAD R44, R3, R44, R46 ;  /* 0x0000002c032c7224 */ /* 0x000fc400078e022e */
[----:B------:R-:W-:-:S04]  /*2830*/  IMAD.HI.U32 R46, R4, R47, RZ ;  /* 0x0000002f042e7227 */ /* 0x000fc800078e00ff */
[----:B------:R-:W-:Y:S02]  /*2840*/  IMAD.MOV R46, RZ, RZ, -R46 ;  /* 0x000000ffff2e7224 */ /* 0x000fe400078e0a2e */
[----:B------:R-:W-:Y:S01]  /*2850*/  @!P1 IMAD.MOV R39, RZ, RZ, -R39 ;  /* 0x000000ffff279224 */ /* 0x000fe200078e0a27 */
[----:B------:R-:W-:Y:S01]  /*2860*/  ISETP.GT.U32.AND P1, PT, R3, R44, PT ;  /* 0x0000002c0300720c */ /* 0x000fe20003f24070 */
[----:B------:R-:W-:Y:S01]  /*2870*/  @!P5 IMAD.IADD R42, R42, 0x1, -R3 ;  /* 0x000000012a2ad824 */ /* 0x000fe200078e0a03 */
[----:B------:R-:W-:Y:S01]  /*2880*/  ISETP.GE.AND P5, PT, R53, RZ, PT ;  /* 0x000000ff3500720c */ /* 0x000fe20003fa6270 */
[----:B------:R-:W-:Y:S01]  /*2890*/  IMAD R46, R3, R46, R47 ;  /* 0x0000002e032e7224 */ /* 0x000fe200078e022f */
[----:B------:R-:W-:Y:S01]  /*28a0*/  LOP3.LUT R47, R2, 0x140, RZ, 0xfc, !PT ;  /* 0x00000140022f7812 */ /* 0x000fe200078efcff */
[----:B------:R-:W-:Y:S01]  /*28b0*/  @!P3 IMAD.IADD R43, R43, 0x1, -R3 ;  /* 0x000000012b2bb824 */ /* 0x000fe200078e0a03 */
[----:B------:R-:W-:Y:S01]  /*28c0*/  ISETP.GE.AND P3, PT, R52, RZ, PT ;  /* 0x000000ff3400720c */ /* 0x000fe20003f66270 */
[----:B------:R-:W-:Y:S01]  /*28d0*/  @!P2 IMAD.MOV R42, RZ, RZ, -R42 ;  /* 0x000000ffff2aa224 */ /* 0x000fe200078e0a2a */
[C---:B------:R-:W-:Y:S01]  /*28e0*/  ISETP.GT.U32.AND P2, PT, R3.reuse, R46, PT ;  /* 0x0000002e0300720c */ /* 0x040fe20003f44070 */
[----:B------:R-:W-:Y:S01]  /*28f0*/  @!P0 IMAD.MOV R40, RZ, RZ, -R40 ;  /* 0x000000ffff288224 */ /* 0x000fe200078e0a28 */
[----:B------:R-:W-:Y:S01]  /*2900*/  ISETP.GT.U32.AND P0, PT, R3, R43, PT ;  /* 0x0000002b0300720c */ /* 0x000fe20003f04070 */
[----:B------:R-:W-:Y:S01]  /*2910*/  @!P6 IMAD.MOV R41, RZ, RZ, -R41 ;  /* 0x000000ffff29e224 */ /* 0x000fe200078e0a29 */
[----:B------:R-:W-:Y:S01]  /*2920*/  ISETP.GE.AND P6, PT, R48, RZ, PT ;  /* 0x000000ff3000720c */ /* 0x000fe20003fc6270 */
[----:B------:R-:W-:Y:S01]  /*2930*/  @!P1 IMAD.IADD R44, R44, 0x1, -R3 ;  /* 0x000000012c2c9824 */ /* 0x000fe200078e0a03 */
[----:B------:R-:W-:-:S02]  /*2940*/  LOP3.LUT R48, R2, 0x148, RZ, 0xfc, !PT ;  /* 0x0000014802307812 */ /* 0x000fc400078efcff */
[----:B------:R-:W-:Y:S02]  /*2950*/  IABS R49, R47 ;  /* 0x0000002f00317213 */ /* 0x000fe40000000000 */
[----:B------:R-:W-:Y:S02]  /*2960*/  ISETP.GT.U32.AND P1, PT, R3, R44, PT ;  /* 0x0000002c0300720c */ /* 0x000fe40003f24070 */
[----:B------:R-:W-:Y:S01]  /*2970*/  IABS R51, R48 ;  /* 0x0000003000337213 */ /* 0x000fe20000000000 */
[--C-:B------:R-:W-:Y:S01]  /*2980*/  @!P2 IMAD.IADD R46, R46, 0x1, -R3.reuse ;  /* 0x000000012e2ea824 */ /* 0x100fe200078e0a03 */
[----:B------:R-:W-:Y:S01]  /*2990*/  IABS R53, R55 ;  /* 0x0000003700357213 */ /* 0x000fe20000000000 */
[----:B------:R-:W-:Y:S01]  /*29a0*/  @!P0 IMAD.IADD R43, R43, 0x1, -R3 ;  /* 0x000000012b2b8824 */ /* 0x000fe200078e0a03 */
[----:B------:R-:W-:Y:S01]  /*29b0*/  ISETP.GE.AND P0, PT, R47, RZ, PT ;  /* 0x000000ff2f00720c */ /* 0x000fe20003f06270 */
[----:B------:R-:W-:Y:S01]  /*29c0*/  IMAD.HI.U32 R47, R4, R49, RZ ;  /* 0x00000031042f7227 */ /* 0x000fe200078e00ff */
[----:B------:R-:W-:-:S03]  /*29d0*/  ISETP.GT.U32.AND P2, PT, R3, R46, PT ;  /* 0x0000002e0300720c */ /* 0x000fc60003f44070 */
[----:B------:R-:W-:Y:S01]  /*29e0*/  @!P3 IMAD.MOV R43, RZ, RZ, -R43 ;  /* 0x000000ffff2bb224 */ /* 0x000fe200078e0a2b */
[----:B------:R-:W-:Y:S01]  /*29f0*/  ISETP.GE.AND P3, PT, R48, RZ, PT ;  /* 0x000000ff3000720c */ /* 0x000fe20003f66270 */
[----:B------:R-:W-:-:S04]  /*2a00*/  IMAD.HI.U32 R48, R4, R51, RZ ;  /* 0x0000003304307227 */ /* 0x000fc800078e00ff */
[----:B------:R-:W-:Y:S02]  /*2a10*/  IMAD.MOV R52, RZ, RZ, -R47 ;  /* 0x000000ffff347224 */ /* 0x000fe400078e0a2f */
[----:B------:R-:W-:Y:S02]  /*2a20*/  IMAD.MOV R54, RZ, RZ, -R48 ;  /* 0x000000ffff367224 */ /* 0x000fe400078e0a30 */
[----:B------:R-:W-:Y:S01]  /*2a30*/  @!P1 IMAD.IADD R44, R44, 0x1, -R3 ;  /* 0x000000012c2c9824 */ /* 0x000fe200078e0a03 */
[----:B------:R-:W-:Y:S01]  /*2a40*/  ISETP.GE.AND P1, PT, R55, RZ, PT ;  /* 0x000000ff3700720c */ /* 0x000fe20003f26270 */
[C---:B------:R-:W-:Y:S01]  /*2a50*/  IMAD R48, R3.reuse, R52, R49 ;  /* 0x0000003403307224 */ /* 0x040fe200078e0231 */
[----:B------:R-:W-:Y:S01]  /*2a60*/  LOP3.LUT R55, R2, 0x160, RZ, 0xfc, !PT ;  /* 0x0000016002377812 */ /* 0x000fe200078efcff */
[C---:B------:R-:W-:Y:S02]  /*2a70*/  IMAD R52, R3.reuse, R54, R51 ;  /* 0x0000003603347224 */ /* 0x040fe400078e0233 */
[----:B------:R-:W-:Y:S01]  /*2a80*/  @!P2 IMAD.IADD R46, R46, 0x1, -R3 ;  /* 0x000000012e2ea824 */ /* 0x000fe200078e0a03 */
[----:B------:R-:W-:Y:S01]  /*2a90*/  ISETP.GT.U32.AND P2, PT, R3, R48, PT ;  /* 0x000000300300720c */ /* 0x000fe20003f44070 */
[----:B------:R-:W-:Y:S01]  /*2aa0*/  IMAD.HI.U32 R47, R4, R53, RZ ;  /* 0x00000035042f7227 */ /* 0x000fe200078e00ff */
[----:B------:R-:W-:-:S03]  /*2ab0*/  IABS R58, R55 ;  /* 0x00000037003a7213 */ /* 0x000fc60000000000 */
[----:B------:R-:W-:Y:S01]  /*2ac0*/  @!P5 IMAD.MOV R44, RZ, RZ, -R44 ;  /* 0x000000ffff2cd224 */ /* 0x000fe200078e0a2c */
[----:B------:R-:W-:Y:S01]  /*2ad0*/  ISETP.GT.U32.AND P5, PT, R3, R52, PT ;  /* 0x000000340300720c */ /* 0x000fe20003fa4070 */
[----:B------:R-:W-:Y:S02]  /*2ae0*/  IMAD.MOV R54, RZ, RZ, -R47 ;  /* 0x000000ffff367224 */ /* 0x000fe400078e0a2f */
[----:B------:R-:W-:-:S04]  /*2af0*/  IMAD.HI.U32 R47, R4, R58, RZ ;  /* 0x0000003a042f7227 */ /* 0x000fc800078e00ff */
[----:B------:R-:W-:Y:S02]  /*2b00*/  IMAD.MOV R47, RZ, RZ, -R47 ;  /* 0x000000ffff2f7224 */ /* 0x000fe400078e0a2f */
[--C-:B------:R-:W-:Y:S02]  /*2b10*/  @!P2 IMAD.IADD R48, R48, 0x1, -R3.reuse ;  /* 0x000000013030a824 */ /* 0x100fe400078e0a03 */
[C---:B------:R-:W-:Y:S02]  /*2b20*/  IMAD R58, R3.reuse, R47, R58 ;  /* 0x0000002f033a7224 */ /* 0x040fe400078e023a */
[----:B------:R-:W-:Y:S01]  /*2b30*/  @!P5 IMAD.IADD R52, R52, 0x1, -R3 ;  /* 0x000000013434d824 */ /* 0x000fe200078e0a03 */
[C---:B------:R-:W-:Y:S01]  /*2b40*/  ISETP.GT.U32.AND P2, PT, R3.reuse, R48, PT ;  /* 0x000000300300720c */ /* 0x040fe20003f44070 */
[----:B------:R-:W-:Y:S01]  /*2b50*/  IMAD.HI.U32 R49, R4, R56, RZ ;  /* 0x0000003804317227 */ /* 0x000fe200078e00ff */
[----:B------:R-:W-:-:S03]  /*2b60*/  ISETP.GT.U32.AND P5, PT, R3, R58, PT ;  /* 0x0000003a0300720c */ /* 0x000fc60003fa4070 */
[C---:B------:R-:W-:Y:S01]  /*2b70*/  IMAD R54, R3.reuse, R54, R53 ;  /* 0x0000003603367224 */ /* 0x040fe200078e0235 */
[----:B------:R-:W-:Y:S01]  /*2b80*/  LOP3.LUT R53, R2, 0x178, RZ, 0xfc, !PT ;  /* 0x0000017802357812 */ /* 0x000fe200078efcff */
[----:B------:R-:W-:Y:S02]  /*2b90*/  IMAD.MOV R49, RZ, RZ, -R49 ;  /* 0x000000ffff317224 */ /* 0x000fe400078e0a31 */
[----:B------:R-:W-:Y:S01]  /*2ba0*/  @!P6 IMAD.MOV R46, RZ, RZ, -R46 ;  /* 0x000000ffff2ee224 */ /* 0x000fe200078e0a2e */
[C---:B------:R-:W-:Y:S01]  /*2bb0*/  ISETP.GT.U32.AND P6, PT, R3.reuse, R54, PT ;  /* 0x000000360300720c */ /* 0x040fe20003fc4070 */
[C---:B------:R-:W-:Y:S01]  /*2bc0*/  IMAD R56, R3.reuse, R49, R56 ;  /* 0x0000003103387224 */ /* 0x040fe200078e0238 */
[----:B------:R-:W-:Y:S01]  /*2bd0*/  IABS R64, R53 ;  /* 0x0000003500407213 */ /* 0x000fe20000000000 */
[--C-:B------:R-:W-:Y:S02]  /*2be0*/  @!P2 IMAD.IADD R48, R48, 0x1, -R3.reuse ;  /* 0x000000013030a824 */ /* 0x100fe400078e0a03 */
[----:B------:R-:W-:Y:S01]  /*2bf0*/  @!P5 IMAD.IADD R58, R58, 0x1, -R3 ;  /* 0x000000013a3ad824 */ /* 0x000fe200078e0a03 */
[----:B------:R-:W-:Y:S01]  /*2c00*/  ISETP.GT.U32.AND P2, PT, R3, R56, PT ;  /* 0x000000380300720c */ /* 0x000fe20003f44070 */
[----:B------:R-:W-:-:S03]  /*2c10*/  IMAD.HI.U32 R47, R4, R64, RZ ;  /* 0x00000040042f7227 */ /* 0x000fc600078e00ff */
[----:B------:R-:W-:Y:S01]  /*2c20*/  ISETP.GT.U32.AND P5, PT, R3, R58, PT ;  /* 0x0000003a0300720c */ /* 0x000fe20003fa4070 */
[----:B------:R-:W-:-:S04]  /*2c30*/  IMAD.HI.U32 R49, R4, R60, RZ ;  /* 0x0000003c04317227 */ /* 0x000fc800078e00ff */
[----:B------:R-:W-:Y:S01]  /*2c40*/  @!P6 IMAD.IADD R54, R54, 0x1, -R3 ;  /* 0x000000013636e824 */ /* 0x000fe200078e0a03 */
[C---:B------:R-:W-:Y:S01]  /*2c50*/  ISETP.GT.U32.AND P6, PT, R3.reuse, R52, PT ;  /* 0x000000340300720c */ /* 0x040fe20003fc4070 */
[----:B------:R-:W-:Y:S02]  /*2c60*/  IMAD.MOV R47, RZ, RZ, -R47 ;  /* 0x000000ffff2f7224 */ /* 0x000fe400078e0a2f */
[----:B------:R-:W-:Y:S02]  /*2c70*/  IMAD.MOV R49, RZ, RZ, -R49 ;  /* 0x000000ffff317224 */ /* 0x000fe400078e0a31 */
[--C-:B------:R-:W-:Y:S02]  /*2c80*/  @!P2 IMAD.IADD R56, R56, 0x1, -R3.reuse ;  /* 0x000000013838a824 */ /* 0x100fe400078e0a03 */
[C---:B------:R-:W-:Y:S02]  /*2c90*/  IMAD R64, R3.reuse, R47, R64 ;  /* 0x0000002f03407224 */ /* 0x040fe400078e0240 */
[C---:B------:R-:W-:Y:S01]  /*2ca0*/  IMAD R60, R3.reuse, R49, R60 ;  /* 0x00000031033c7224 */ /* 0x040fe200078e023c */
[C---:B------:R-:W-:Y:S01]  /*2cb0*/  ISETP.GT.U32.AND P2, PT, R3.reuse, R56, PT ;  /* 0x000000380300720c */ /* 0x040fe20003f44070 */
[--C-:B------:R-:W-:Y:S01]  /*2cc0*/  @!P5 IMAD.IADD R58, R58, 0x1, -R3.reuse ;  /* 0x000000013a3ad824 */ /* 0x100fe200078e0a03 */
[C---:B------:R-:W-:Y:S01]  /*2cd0*/  ISETP.GT.U32.AND P5, PT, R3.reuse, R64, PT ;  /* 0x000000400300720c */ /* 0x040fe20003fa4070 */
[----:B------:R-:W-:Y:S01]  /*2ce0*/  @!P6 IMAD.IADD R52, R52, 0x1, -R3 ;  /* 0x000000013434e824 */ /* 0x000fe200078e0a03 */
[----:B------:R-:W-:Y:S01]  /*2cf0*/  ISETP.GT.U32.AND P6, PT, R3, R60, PT ;  /* 0x0000003c0300720c */ /* 0x000fe20003fc4070 */
[----:B------:R-:W-:-:S04]  /*2d00*/  IMAD.HI.U32 R47, R4, R66, RZ ;  /* 0x00000042042f7227 */ /* 0x000fc800078e00ff */
[----:B------:R-:W-:-:S04]  /*2d10*/  IMAD.HI.U32 R49, R4, R68, RZ ;  /* 0x0000004404317227 */ /* 0x000fc800078e00ff */
[--C-:B------:R-:W-:Y:S01]  /*2d20*/  @!P2 IMAD.IADD R56, R56, 0x1, -R3.reuse ;  /* 0x000000013838a824 */ /* 0x100fe200078e0a03 */
[----:B------:R-:W-:Y:S01]  /*2d30*/  ISETP.GE.AND P2, PT, R57, RZ, PT ;  /* 0x000000ff3900720c */ /* 0x000fe20003f46270 */
[--C-:B------:R-:W-:Y:S01]  /*2d40*/  @!P5 IMAD.IADD R64, R64, 0x1, -R3.reuse ;  /* 0x000000014040d824 */ /* 0x100fe200078e0a03 */
[----:B------:R-:W-:Y:S01]  /*2d50*/  LOP3.LUT R57, R2, 0x1b0, RZ, 0xfc, !PT ;  /* 0x000001b002397812 */ /* 0x000fe200078efcff */
[----:B------:R-:W-:Y:S01]  /*2d60*/  @!P6 IMAD.IADD R60, R60, 0x1, -R3 ;  /* 0x000000013c3ce824 */ /* 0x000fe200078e0a03 */
[----:B------:R-:W-:Y:S01]  /*2d70*/  ISETP.GE.AND P6, PT, R55, RZ, PT ;  /* 0x000000ff3700720c */ /* 0x000fe20003fc6270 */
[----:B------:R-:W-:Y:S01]  /*2d80*/  IMAD.MOV R47, RZ, RZ, -R47 ;  /* 0x000000ffff2f7224 */ /* 0x000fe200078e0a2f */
[C---:B------:R-:W-:Y:S01]  /*2d90*/  ISETP.GT.U32.AND P5, PT, R3.reuse, R64, PT ;  /* 0x000000400300720c */ /* 0x040fe20003fa4070 */
[----:B------:R-:W-:Y:S01]  /*2da0*/  IMAD.MOV R49, RZ, RZ, -R49 ;  /* 0x000000ffff317224 */ /* 0x000fe200078e0a31 */
[----:B------:R-:W-:Y:S01]  /*2db0*/  IABS R78, R57 ;  /* 0x00000039004e7213 */ /* 0x000fe20000000000 */
[----:B------:R-:W-:-:S02]  /*2dc0*/  IMAD R66, R3, R47, R66 ;  /* 0x0000002f03427224 */ /* 0x000fc400078e0242 */
[C---:B------:R-:W-:Y:S01]  /*2dd0*/  IMAD R68, R3.reuse, R49, R68 ;  /* 0x0000003103447224 */ /* 0x040fe200078e0244 */
[----:B------:R-:W-:Y:S01]  /*2de0*/  LOP3.LUT R49, R2, 0x198, RZ, 0xfc, !PT ;  /* 0x0000019802317812 */ /* 0x000fe200078efcff */
[----:B------:R-:W-:Y:S01]  /*2df0*/  @!P2 IMAD.MOV R56, RZ, RZ, -R56 ;  /* 0x000000ffff38a224 */ /* 0x000fe200078e0a38 */
[----:B------:R-:W-:Y:S01]  /*2e00*/  ISETP.GT.U32.AND P2, PT, R3, R66, PT ;  /* 0x000000420300720c */ /* 0x000fe20003f44070 */
[----:B------:R-:W-:Y:S01]  /*2e10*/  IMAD.HI.U32 R51, R4, R62, RZ ;  /* 0x0000003e04337227 */ /* 0x000fe200078e00ff */
[----:B------:R-:W-:-:S03]  /*2e20*/  IABS R72, R49 ;  /* 0x0000003100487213 */ /* 0x000fc60000000000 */
[----:B------:R-:W-:Y:S01]  /*2e30*/  @!P6 IMAD.MOV R58, RZ, RZ, -R58 ;  /* 0x000000ffff3ae224 */ /* 0x000fe200078e0a3a */
[----:B------:R-:W-:Y:S01]  /*2e40*/  ISETP.GT.U32.AND P6, PT, R3, R68, PT ;  /* 0x000000440300720c */ /* 0x000fe20003fc4070 */
[----:B------:R-:W-:Y:S01]  /*2e50*/  @!P5 IMAD.IADD R64, R64, 0x1, -R3 ;  /* 0x000000014040d824 */ /* 0x000fe200078e0a03 */
[----:B------:R-:W-:Y:S01]  /*2e60*/  ISETP.GE.AND P5, PT, R53, RZ, PT ;  /* 0x000000ff3500720c */ /* 0x000fe20003fa6270 */
[----:B------:R-:W-:-:S04]  /*2e70*/  IMAD.HI.U32 R47, R4, R72, RZ ;  /* 0x00000048042f7227 */ /* 0x000fc800078e00ff */
[----:B------:R-:W-:Y:S01]  /*2e80*/  @!P0 IMAD.MOV R48, RZ, RZ, -R48 ;  /* 0x000000ffff308224 */ /* 0x000fe200078e0a30 */
[----:B------:R-:W-:Y:S01]  /*2e90*/  ISETP.GT.U32.AND P0, PT, R3, R54, PT ;  /* 0x000000360300720c */ /* 0x000fe20003f04070 */
[----:B------:R-:W-:Y:S02]  /*2ea0*/  IMAD.MOV R47, RZ, RZ, -R47 ;  /* 0x000000ffff2f7224 */ /* 0x000fe400078e0a2f */
[----:B------:R-:W-:Y:S02]  /*2eb0*/  IMAD.MOV R51, RZ, RZ, -R51 ;  /* 0x000000ffff337224 */ /* 0x000fe400078e0a33 */
[----:B------:R-:W-:Y:S01]  /*2ec0*/  @!P2 IMAD.IADD R66, R66, 0x1, -R3 ;  /* 0x000000014242a824 */ /* 0x000fe200078e0a03 */
[----:B------:R-:W-:Y:S01]  /*2ed0*/  ISETP.GE.AND P2, PT, R63, RZ, PT ;  /* 0x000000ff3f00720c */ /* 0x000fe20003f46270 */
[C---:B------:R-:W-:Y:S01]  /*2ee0*/  IMAD R72, R3.reuse, R47, R72 ;  /* 0x0000002f03487224 */ /* 0x040fe200078e0248 */
[----:B------:R-:W-:Y:S01]  /*2ef0*/  LOP3.LUT R63, R2, 0x1c8, RZ, 0xfc, !PT ;  /* 0x000001c8023f7812 */ /* 0x000fe200078efcff */
[----:B------:R-:W-:-:S02]  /*2f00*/  IMAD R62, R3, R51, R62 ;  /* 0x00000033033e7224 */ /* 0x000fc400078e023e */
[----:B------:R-:W-:Y:S01]  /*2f10*/  IMAD.HI.U32 R51, R4, R70, RZ ;  /* 0x0000004604337227 */ /* 0x000fe200078e00ff */
[----:B------:R-:W-:-:S03]  /*2f20*/  IABS R84, R63 ;  /* 0x0000003f00547213 */ /* 0x000fc60000000000 */
[----:B------:R-:W-:Y:S01]  /*2f30*/  @!P6 IMAD.IADD R68, R68, 0x1, -R3 ;  /* 0x000000014444e824 */ /* 0x000fe200078e0a03 */
[C---:B------:R-:W-:Y:S01]  /*2f40*/  ISETP.GT.U32.AND P6, PT, R3.reuse, R66, PT ;  /* 0x000000420300720c */ /* 0x040fe20003fc4070 */
[----:B------:R-:W-:Y:S01]  /*2f50*/  @!P5 IMAD.MOV R64, RZ, RZ, -R64 ;  /* 0x000000ffff40d224 */ /* 0x000fe200078e0a40 */
[C---:B------:R-:W-:Y:S01]  /*2f60*/  ISETP.GT.U32.AND P5, PT, R3.reuse, R72, PT ;  /* 0x000000480300720c */ /* 0x040fe20003fa4070 */
[----:B------:R-:W-:Y:S02]  /*2f70*/  IMAD.MOV R51, RZ, RZ, -R51 ;  /* 0x000000ffff337224 */ /* 0x000fe400078e0a33 */
[--C-:B------:R-:W-:Y:S01]  /*2f80*/  @!P0 IMAD.IADD R54, R54, 0x1, -R3.reuse ;  /* 0x0000000136368824 */ /* 0x100fe200078e0a03 */
[C---:B------:R-:W-:Y:S01]  /*2f90*/  ISETP.GT.U32.AND P0, PT, R3.reuse, R62, PT ;  /* 0x0000003e0300720c */ /* 0x040fe20003f04070 */
[C---:B------:R-:W-:Y:S01]  /*2fa0*/  IMAD R70, R3.reuse, R51, R70 ;  /* 0x0000003303467224 */ /* 0x040fe200078e0246 */
[----:B------:R-:W-:Y:S01]  /*2fb0*/  LOP3.LUT R51, R2, 0x1a0, RZ, 0xfc, !PT ;  /* 0x000001a002337812 */ /* 0x000fe200078efcff */
[----:B------:R-:W-:Y:S01]  /*2fc0*/  @!P3 IMAD.MOV R52, RZ, RZ, -R52 ;  /* 0x000000ffff34b224 */ /* 0x000fe200078e0a34 */
[----:B------:R-:W-:Y:S01]  /*2fd0*/  ISETP.GT.U32.AND P3, PT, R3, R60, PT ;  /* 0x0000003c0300720c */ /* 0x000fe20003f64070 */
[----:B------:R-:W-:Y:S01]  /*2fe0*/  @!P1 IMAD.MOV R54, RZ, RZ, -R54 ;  /* 0x000000ffff369224 */ /* 0x000fe200078e0a36 */
[----:B------:R-:W-:Y:S01]  /*2ff0*/  IABS R74, R51 ;  /* 0x00000033004a7213 */ /* 0x000fe20000000000 */
[--C-:B------:R-:W-:Y:S01]  /*3000*/  @!P6 IMAD.IADD R66, R66, 0x1, -R3.reuse ;  /* 0x000000014242e824 */ /* 0x100fe200078e0a03 */
[----:B------:R-:W-:Y:S01]  /*3010*/  ISETP.GE.AND P6, PT, R67, RZ, PT ;  /* 0x000000ff4300720c */ /* 0x000fe20003fc6270 */
[----:B------:R-:W-:-:S02]  /*3020*/  @!P5 IMAD.IADD R72, R72, 0x1, -R3 ;  /* 0x000000014848d824 */ /* 0x000fc400078e0a03 */
[----:B------:R-:W-:-:S04]  /*3030*/  IMAD.HI.U32 R47, R4, R74, RZ ;  /* 0x0000004a042f7227 */ /* 0x000fc800078e00ff */
[----:B------:R-:W-:Y:S01]  /*3040*/  @!P0 IMAD.IADD R62, R62, 0x1, -R3 ;  /* 0x000000013e3e8824 */ /* 0x000fe200078e0a03 */
[----:B------:R-:W-:Y:S01]  /*3050*/  ISETP.GE.AND P0, PT, R59, RZ, PT ;  /* 0x000000ff3b00720c */ /* 0x000fe20003f06270 */
[----:B------:R-:W-:Y:S01]  /*3060*/  @!P2 IMAD.MOV R66, RZ, RZ, -R66 ;  /* 0x000000ffff42a224 */ /* 0x000fe200078e0a42 */
[C---:B------:R-:W-:Y:S01]  /*3070*/  ISETP.GT.U32.AND P2, PT, R3.reuse, R72, PT ;  /* 0x000000480300720c */ /* 0x040fe20003f44070 */
[----:B------:R-:W-:Y:S01]  /*3080*/  IMAD.MOV R47, RZ, RZ, -R47 ;  /* 0x000000ffff2f7224 */ /* 0x000fe200078e0a2f */
[C---:B------:R-:W-:Y:S01]  /*3090*/  ISETP.GT.U32.AND P1, PT, R3.reuse, R62, PT ;  /* 0x0000003e0300720c */ /* 0x040fe20003f24070 */
[----:B------:R-:W-:Y:S01]  /*30a0*/  @!P3 IMAD.IADD R60, R60, 0x1, -R3 ;  /* 0x000000013c3cb824 */ /* 0x000fe200078e0a03 */
[C---:B------:R-:W-:Y:S01]  /*30b0*/  ISETP.GT.U32.AND P3, PT, R3.reuse, R70, PT ;  /* 0x000000460300720c */ /* 0x040fe20003f64070 */
[----:B------:R-:W-:Y:S01]  /*30c0*/  IMAD R74, R3, R47, R74 ;  /* 0x0000002f034a7224 */ /* 0x000fe200078e024a */
[C---:B------:R-:W-:Y:S02]  /*30d0*/  LOP3.LUT R47, R2.reuse, 0x1a8, RZ, 0xfc, !PT ;  /* 0x000001a8022f7812 */ /* 0x040fe400078efcff */
[----:B------:R-:W-:-:S02]  /*30e0*/  LOP3.LUT R59, R2, 0x1b8, RZ, 0xfc, !PT ;  /* 0x000001b8023b7812 */ /* 0x000fc400078efcff */
[----:B------:R-:W-:Y:S01]  /*30f0*/  IABS R76, R47 ;  /* 0x0000002f004c7213 */ /* 0x000fe20000000000 */
[----:B------:R-:W-:Y:S01]  /*3100*/  @!P0 IMAD.MOV R60, RZ, RZ, -R60 ;  /* 0x000000ffff3c8224 */ /* 0x000fe200078e0a3c */
[----:B------:R-:W-:Y:S01]  /*3110*/  ISETP.GE.AND P5, PT, R47, RZ, PT ;  /* 0x000000ff2f00720c */ /* 0x000fe20003fa6270 */
[--C-:B------:R-:W-:Y:S01]  /*3120*/  @!P2 IMAD.IADD R72, R72, 0x1, -R3.reuse ;  /* 0x000000014848a824 */ /* 0x100fe200078e0a03 */
[C---:B------:R-:W-:Y:S01]  /*3130*/  ISETP.GT.U32.AND P2, PT, R3.reuse, R74, PT ;  /* 0x0000004a0300720c */ /* 0x040fe20003f44070 */
[----:B------:R-:W-:Y:S01]  /*3140*/  IMAD.HI.U32 R47, R4, R76, RZ ;  /* 0x0000004c042f7227 */ /* 0x000fe200078e00ff */
[----:B------:R-:W-:Y:S02]  /*3150*/  ISETP.GT.U32.AND P0, PT, R3, R68, PT ;  /* 0x000000440300720c */ /* 0x000fe40003f04070 */
[----:B------:R-:W-:Y:S01]  /*3160*/  IABS R80, R59 ;  /* 0x0000003b00507213 */ /* 0x000fe20000000000 */
[--C-:B------:R-:W-:Y:S01]  /*3170*/  @!P1 IMAD.IADD R62, R62, 0x1, -R3.reuse ;  /* 0x000000013e3e9824 */ /* 0x100fe200078e0a03 */
[----:B------:R-:W-:Y:S01]  /*3180*/  ISETP.GE.AND P1, PT, R61, RZ, PT ;  /* 0x000000ff3d00720c */ /* 0x000fe20003f26270 */
[----:B------:R-:W-:Y:S01]  /*3190*/  @!P3 IMAD.IADD R70, R70, 0x1, -R3 ;  /* 0x000000014646b824 */ /* 0x000fe200078e0a03 */
[----:B------:R-:W-:Y:S01]  /*31a0*/  LOP3.LUT R61, R2, 0x1c0, RZ, 0xfc, !PT ;  /* 0x000001c0023d7812 */ /* 0x000fe200078efcff */
[----:B------:R-:W-:-:S03]  /*31b0*/  IMAD.MOV R53, RZ, RZ, -R47 ;  /* 0x000000ffff357224 */ /* 0x000fc600078e0a2f */
[C---:B------:R-:W-:Y:S01]  /*31c0*/  ISETP.GT.U32.AND P3, PT, R3.reuse, R70, PT ;  /* 0x000000460300720c */ /* 0x040fe20003f64070 */
[C---:B------:R-:W-:Y:S01]  /*31d0*/  IMAD R76, R3.reuse, R53, R76 ;  /* 0x00000035034c7224 */ /* 0x040fe200078e024c */
[----:B------:R-:W-:Y:S01]  /*31e0*/  IABS R82, R61 ;  /* 0x0000003d00527213 */ /* 0x000fe20000000000 */
[--C-:B------:R-:W-:Y:S01]  /*31f0*/  @!P2 IMAD.IADD R74, R74, 0x1, -R3.reuse ;  /* 0x000000014a4aa824 */ /* 0x100fe200078e0a03 */
[----:B------:R-:W-:Y:S01]  /*3200*/  LOP3.LUT R53, R2, 0x1d8, RZ, 0xfc, !PT ;  /* 0x000001d802357812 */ /* 0x000fe200078efcff */
[----:B------:R-:W-:Y:S01]  /*3210*/  @!P0 IMAD.IADD R68, R68, 0x1, -R3 ;  /* 0x0000000144448824 */ /* 0x000fe200078e0a03 */
[----:B------:R-:W-:Y:S01]  /*3220*/  ISETP.GT.U32.AND P2, PT, R3, R76, PT ;  /* 0x0000004c0300720c */ /* 0x000fe20003f44070 */
[----:B------:R-:W-:Y:S01]  /*3230*/  @!P1 IMAD.MOV R62, RZ, RZ, -R62 ;  /* 0x000000ffff3e9224 */ /* 0x000fe200078e0a3e */
[----:B------:R-:W-:Y:S01]  /*3240*/  ISETP.GE.AND P1, PT, R65, RZ, PT ;  /* 0x000000ff4100720c */ /* 0x000fe20003f26270 */
[----:B------:R-:W-:Y:S01]  /*3250*/  IMAD.HI.U32 R47, R4, R82, RZ ;  /* 0x00000052042f7227 */ /* 0x000fe200078e00ff */
[----:B------:R-:W-:-:S02]  /*3260*/  ISETP.GE.AND P0, PT, R49, RZ, PT ;  /* 0x000000ff3100720c */ /* 0x000fc40003f06270 */
[----:B------:R-:W-:Y:S01]  /*3270*/  IABS R88, R53 ;  /* 0x0000003500587213 */ /* 0x000fe20000000000 */
[----:B------:R-:W-:Y:S01]  /*3280*/  @!P3 IMAD.IADD R70, R70, 0x1, -R3 ;  /* 0x000000014646b824 */ /* 0x000fe200078e0a03 */
[----:B------:R-:W-:Y:S01]  /*3290*/  ISETP.GE.AND P3, PT, R51, RZ, PT ;  /* 0x000000ff3300720c */ /* 0x000fe20003f66270 */
[----:B------:R-:W-:Y:S01]  /*32a0*/  IMAD.HI.U32 R51, R4, R80, RZ ;  /* 0x0000005004337227 */ /* 0x000fe200078e00ff */
[----:B------:R-:W-:-:S03]  /*32b0*/  LOP3.LUT R65, R2, 0x1e8, RZ, 0xfc, !PT ;  /* 0x000001e802417812 */ /* 0x000fc600078efcff */
[----:B------:R-:W-:Y:S01]  /*32c0*/  IMAD.HI.U32 R49, R4, R78, RZ ;  /* 0x0000004e04317227 */ /* 0x000fe200078e00ff */
[----:B------:R-:W-:-:S03]  /*32d0*/  IABS R92, R65 ;  /* 0x00000041005c7213 */ /* 0x000fc60000000000 */
[----:B------:R-:W-:Y:S02]  /*32e0*/  IMAD.MOV R51, RZ, RZ, -R51 ;  /* 0x000000ffff337224 */ /* 0x000fe400078e0a33 */
[----:B------:R-:W-:Y:S01]  /*32f0*/  @!P2 IMAD.IADD R76, R76, 0x1, -R3 ;  /* 0x000000014c4ca824 */ /* 0x000fe200078e0a03 */
[C---:B------:R-:W-:Y:S01]  /*3300*/  ISETP.GT.U32.AND P2, PT, R3.reuse, R74, PT ;  /* 0x0000004a0300720c */ /* 0x040fe20003f44070 */
[----:B------:R-:W-:Y:S02]  /*3310*/  IMAD.MOV R55, RZ, RZ, -R49 ;  /* 0x000000ffff377224 */ /* 0x000fe400078e0a31 */
[C---:B------:R-:W-:Y:S01]  /*3320*/  IMAD R80, R3.reuse, R51, R80 ;  /* 0x0000003303507224 */ /* 0x040fe200078e0250 */
[----:B------:R-:W-:Y:S01]  /*3330*/  LOP3.LUT R51, R2, 0x1d0, RZ, 0xfc, !PT ;  /* 0x000001d002337812 */ /* 0x000fe200078efcff */
[----:B------:R-:W-:Y:S01]  /*3340*/  @!P1 IMAD.MOV R68, RZ, RZ, -R68 ;  /* 0x000000ffff449224 */ /* 0x000fe200078e0a44 */
[----:B------:R-:W-:Y:S01]  /*3350*/  ISETP.GT.U32.AND P1, PT, R3, R76, PT ;  /* 0x0000004c0300720c */ /* 0x000fe20003f24070 */
[----:B------:R-:W-:Y:S01]  /*3360*/  IMAD.HI.U32 R49, R4, R84, RZ ;  /* 0x0000005404317227 */ /* 0x000fe200078e00ff */
[----:B------:R-:W-:-:S03]  /*3370*/  IABS R86, R51 ;  /* 0x0000003300567213 */ /* 0x000fc60000000000 */
[C---:B------:R-:W-:Y:S01]  /*3380*/  IMAD R78, R3.reuse, R55, R78 ;  /* 0x00000037034e7224 */ /* 0x040fe200078e024e */
[----:B------:R-:W-:Y:S01]  /*3390*/  LOP3.LUT R55, R2, 0x1e0, RZ, 0xfc, !PT ;  /* 0x000001e002377812 */ /* 0x000fe200078efcff */
[----:B------:R-:W-:Y:S02]  /*33a0*/  IMAD.MOV R47, RZ, RZ, -R47 ;  /* 0x000000ffff2f7224 */ /* 0x000fe400078e0a2f */
[----:B------:R-:W-:Y:S01]  /*33b0*/  IMAD.MOV R49, RZ, RZ, -R49 ;  /* 0x000000ffff317224 */ /* 0x000fe200078e0a31 */
[----:B------:R-:W-:Y:S01]  /*33c0*/  IABS R90, R55 ;  /* 0x00000037005a7213 */ /* 0x000fe20000000000 */
[----:B------:R-:W-:Y:S01]  /*33d0*/  @!P6 IMAD.MOV R70, RZ, RZ, -R70 ;  /* 0x000000ffff46e224 */ /* 0x000fe200078e0a46 */
[C---:B------:R-:W-:Y:S01]  /*33e0*/  ISETP.GT.U32.AND P6, PT, R3.reuse, R78, PT ;  /* 0x0000004e0300720c */ /* 0x040fe20003fc4070 */
[C---:B------:R-:W-:Y:S02]  /*33f0*/  IMAD R82, R3.reuse, R47, R82 ;  /* 0x0000002f03527224 */ /* 0x040fe400078e0252 */
[----:B------:R-:W-:-:S02]  /*3400*/  IMAD R84, R3, R49, R84 ;  /* 0x0000003103547224 */ /* 0x000fc400078e0254 */
[----:B------:R-:W-:-:S04]  /*3410*/  IMAD.HI.U32 R47, R4, R86, RZ ;  /* 0x00000056042f7227 */ /* 0x000fc800078e00ff */
[----:B------:R-:W-:Y:S01]  /*3420*/  @!P0 IMAD.MOV R72, RZ, RZ, -R72 ;  /* 0x000000ffff488224 */ /* 0x000fe200078e0a48 */
[C---:B------:R-:W-:Y:S01]  /*3430*/  ISETP.GT.U32.AND P0, PT, R3.reuse, R80, PT ;  /* 0x000000500300720c */ /* 0x040fe20003f04070 */
[----:B------:R-:W-:Y:S02]  /*3440*/  IMAD.MOV R47, RZ, RZ, -R47 ;  /* 0x000000ffff2f7224 */ /* 0x000fe400078e0a2f */
[--C-:B------:R-:W-:Y:S01]  /*3450*/  @!P2 IMAD.IADD R74, R74, 0x1, -R3.reuse ;  /* 0x000000014a4aa824 */ /* 0x100fe200078e0a03 */
[C---:B------:R-:W-:Y:S01]  /*3460*/  ISETP.GT.U32.AND P2, PT, R3.reuse, R82, PT ;  /* 0x000000520300720c */ /* 0x040fe20003f44070 */
[--C-:B------:R-:W-:Y:S01]  /*3470*/  @!P1 IMAD.IADD R76, R76, 0x1, -R3.reuse ;  /* 0x000000014c4c9824 */ /* 0x100fe200078e0a03 */
[C---:B------:R-:W-:Y:S01]  /*3480*/  ISETP.GT.U32.AND P1, PT, R3.reuse, R84, PT ;  /* 0x000000540300720c */ /* 0x040fe20003f24070 */
[----:B------:R-:W-:Y:S02]  /*3490*/  IMAD R86, R3, R47, R86 ;  /* 0x0000002f03567224 */ /* 0x000fe400078e0256 */
[----:B------:R-:W-:-:S02]  /*34a0*/  @!P6 IMAD.IADD R78, R78, 0x1, -R3 ;  /* 0x000000014e4ee824 */ /* 0x000fc400078e0a03 */
[----:B------:R-:W-:Y:S01]  /*34b0*/  IMAD.HI.U32 R47, R4, R88, RZ ;  /* 0x00000058042f7227 */ /* 0x000fe200078e00ff */
[----:B------:R-:W-:-:S03]  /*34c0*/  ISETP.GT.U32.AND P6, PT, R3, R86, PT ;  /* 0x000000560300720c */ /* 0x000fc60003fc4070 */
[--C-:B------:R-:W-:Y:S01]  /*34d0*/  @!P0 IMAD.IADD R80, R80, 0x1, -R3.reuse ;  /* 0x0000000150508824 */ /* 0x100fe200078e0a03 */
[----:B------:R-:W-:Y:S01]  /*34e0*/  ISETP.GE.AND P0, PT, R57, RZ, PT ;  /* 0x000000ff3900720c */ /* 0x000fe20003f06270 */
[--C-:B------:R-:W-:Y:S01]  /*34f0*/  @!P2 IMAD.IADD R82, R82, 0x1, -R3.reuse ;  /* 0x000000015252a824 */ /* 0x100fe200078e0a03 */
[C---:B------:R-:W-:Y:S01]  /*3500*/  ISETP.GT.U32.AND P2, PT, R3.reuse, R78, PT ;  /* 0x0000004e0300720c */ /* 0x040fe20003f44070 */
[----:B------:R-:W-:Y:S01]  /*3510*/  @!P1 IMAD.IADD R84, R84, 0x1, -R3 ;  /* 0x0000000154549824 */ /* 0x000fe200078e0a03 */
[C---:B------:R-:W-:Y:S01]  /*3520*/  ISETP.GT.U32.AND P1, PT, R3.reuse, R80, PT ;  /* 0x000000500300720c */ /* 0x040fe20003f24070 */
[----:B------:R-:W-:Y:S02]  /*3530*/  IMAD.MOV R47, RZ, RZ, -R47 ;  /* 0x000000ffff2f7224 */ /* 0x000fe400078e0a2f */
[----:B------:R-:W-:Y:S01]  /*3540*/  @!P3 IMAD.MOV R74, RZ, RZ, -R74 ;  /* 0x000000ffff4ab224 */ /* 0x000fe200078e0a4a */
[C---:B------:R-:W-:Y:S01]  /*3550*/  ISETP.GT.U32.AND P3, PT, R3.reuse, R82, PT ;  /* 0x000000520300720c */ /* 0x040fe20003f64070 */
[----:B------:R-:W-:-:S02]  /*3560*/  IMAD R88, R3, R47, R88 ;  /* 0x0000002f03587224 */ /* 0x000fc400078e0258 */
[----:B------:R-:W-:-:S04]  /*3570*/  IMAD.HI.U32 R47, R4, R90, RZ ;  /* 0x0000005a042f7227 */ /* 0x000fc800078e00ff */
[----:B------:R-:W-:Y:S01]  /*3580*/  @!P6 IMAD.IADD R86, R86, 0x1, -R3 ;  /* 0x000000015656e824 */ /* 0x000fe200078e0a03 */
[----:B------:R-:W-:Y:S01]  /*3590*/  ISETP.GT.U32.AND P6, PT, R3, R84, PT ;  /* 0x000000540300720c */ /* 0x000fe20003fc4070 */
[----:B------:R-:W-:-:S04]  /*35a0*/  IMAD.HI.U32 R49, R4, R92, RZ ;  /* 0x0000005c04317227 */ /* 0x000fc800078e00ff */
[----:B------:R-:W-:Y:S02]  /*35b0*/  IMAD.MOV R47, RZ, RZ, -R47 ;  /* 0x000000ffff2f7224 */ /* 0x000fe400078e0a2f */
[----:B------:R-:W-:Y:S02]  /*35c0*/  IMAD.MOV R49, RZ, RZ, -R49 ;  /* 0x000000ffff317224 */ /* 0x000fe400078e0a31 */
[C---:B------:R-:W-:Y:S01]  /*35d0*/  IMAD R90, R3.reuse, R47, R90 ;  /* 0x0000002f035a7224 */ /* 0x040fe200078e025a */
[----:B------:R-:W-:Y:S01]  /*35e0*/  LOP3.LUT R47, R2, 0x1f0, RZ, 0xfc, !PT ;  /* 0x000001f0022f7812 */ /* 0x000fe200078efcff */
[--C-:B------:R-:W-:Y:S01]  /*35f0*/  @!P1 IMAD.IADD R80, R80, 0x1, -R3.reuse ;  /* 0x0000000150509824 */ /* 0x100fe200078e0a03 */
[C---:B------:R-:W-:Y:S01]  /*3600*/  ISETP.GT.U32.AND P1, PT, R3.reuse, R88, PT ;  /* 0x000000580300720c */ /* 0x040fe20003f24070 */
[C---:B------:R-:W-:Y:S01]  /*3610*/  IMAD R92, R3.reuse, R49, R92 ;  /* 0x00000031035c7224 */ /* 0x040fe200078e025c */
[----:B------:R-:W-:Y:S01]  /*3620*/  IABS R94, R47 ;  /* 0x0000002f005e7213 */ /* 0x000fe20000000000 */
[--C-:B------:R-:W-:Y:S01]  /*3630*/  @!P3 IMAD.IADD R82, R82, 0x1, -R3.reuse ;  /* 0x000000015252b824 */ /* 0x100fe200078e0a03 */
[----:B------:R-:W-:Y:S01]  /*3640*/  ISETP.GT.U32.AND P3, PT, R3, R90, PT ;  /* 0x0000005a0300720c */ /* 0x000fe20003f64070 */
[--C-:B------:R-:W-:Y:S01]  /*3650*/  @!P2 IMAD.IADD R78, R78, 0x1, -R3.reuse ;  /* 0x000000014e4ea824 */ /* 0x100fe200078e0a03 */
[----:B------:R-:W-:Y:S01]  /*3660*/  ISETP.GE.AND P2, PT, R59, RZ, PT ;  /* 0x000000ff3b00720c */ /* 0x000fe20003f46270 */
[----:B------:R-:W-:Y:S01]  /*3670*/  @!P6 IMAD.IADD R84, R84, 0x1, -R3 ;  /* 0x000000015454e824 */ /* 0x000fe200078e0a03 */
[----:B------:R-:W-:Y:S01]  /*3680*/  ISETP.GT.U32.AND P6, PT, R3, R92, PT ;  /* 0x0000005c0300720c */ /* 0x000fe20003fc4070 */
[----:B------:R-:W-:-:S04]  /*3690*/  IMAD.HI.U32 R4, R4, R94, RZ ;  /* 0x0000005e04047227 */ /* 0x000fc800078e00ff */
[--C-:B------:R-:W-:Y:S01]  /*36a0*/  @!P1 IMAD.IADD R88, R88, 0x1, -R3.reuse ;  /* 0x0000000158589824 */ /* 0x100fe200078e0a03 */
[----:B------:R-:W-:Y:S01]  /*36b0*/  ISETP.GE.AND P1, PT, R63, RZ, PT ;  /* 0x000000ff3f00720c */ /* 0x000fe20003f26270 */
[----:B------:R-:W-:Y:S01]  /*36c0*/  @!P5 IMAD.MOV R76, RZ, RZ, -R76 ;  /* 0x000000ffff4cd224 */ /* 0x000fe200078e0a4c */
[----:B------:R-:W-:Y:S01]  /*36d0*/  ISETP.GT.U32.AND P5, PT, R3, R86, PT ;  /* 0x000000560300720c */ /* 0x000fe20003fa4070 */
[--C-:B------:R-:W-:Y:S01]  /*36e0*/  @!P3 IMAD.IADD R90, R90, 0x1, -R3.reuse ;  /* 0x000000015a5ab824 */ /* 0x100fe200078e0a03 */
[----:B------:R-:W-:Y:S01]  /*36f0*/  ISETP.GE.AND P3, PT, R51, RZ, PT ;  /* 0x000000ff3300720c */ /* 0x000fe20003f66270 */
[----:B------:R-:W-:Y:S01]  /*3700*/  IMAD.MOV R4, RZ, RZ, -R4 ;  /* 0x000000ffff047224 */ /* 0x000fe200078e0a04 */
[----:B------:R-:W1:Y:S01]  /*3710*/  LDS R51, [UR28] ;  /* 0x0000001cff337984 */ /* 0x000e620008000800 */
[--C-:B------:R-:W-:Y:S01]  /*3720*/  @!P6 IMAD.IADD R92, R92, 0x1, -R3.reuse ;  /* 0x000000015c5ce824 */ /* 0x100fe200078e0a03 */
[----:B------:R-:W-:Y:S01]  /*3730*/  ISETP.GE.AND P6, PT, R156, UR30, PT ;  /* 0x0000001e9c007c0c */ /* 0x000fe2000bfc6270 */
[----:B------:R-:W-:Y:S01]  /*3740*/  IMAD.U32 R2, RZ, RZ, UR4 ;  /* 0x00000004ff027e24 */ /* 0x000fe2000f8e00ff */
[----:B------:R-:W2:Y:S01]  /*3750*/  LDCU UR4, c[0x0][0x3a4] ;  /* 0x00007480ff0477ac */ /* 0x000ea20008000800 */
[----:B------:R-:W-:Y:S01]  /*3760*/  @!P2 IMAD.MOV R80, RZ, RZ, -R80 ;  /* 0x000000ffff50a224 */ /* 0x000fe200078e0a50 */
[C---:B------:R-:W-:Y:S01]  /*3770*/  ISETP.GT.U32.AND P2, PT, R3.reuse, R90, PT ;  /* 0x0000005a0300720c */ /* 0x040fe20003f44070 */
[C---:B------:R-:W-:Y:S01]  /*3780*/  IMAD R94, R3.reuse, R4, R94 ;  /* 0x00000004035e7224 */ /* 0x040fe200078e025e */
[----:B------:R-:W-:Y:S01]  /*3790*/  SEL R49, R2, RZ, !P6 ;  /* 0x000000ff02317207 */ /* 0x000fe20007000000 */
[----:B------:R-:W-:Y:S01]  /*37a0*/  @!P1 IMAD.MOV R84, RZ, RZ, -R84 ;  /* 0x000000ffff549224 */ /* 0x000fe200078e0a54 */
[----:B------:R-:W-:Y:S01]  /*37b0*/  BAR.SYNC.DEFER_BLOCKING 0x0 ;  /* 0x0000000000007b1d */ /* 0x000fe20000010000 */
[C---:B------:R-:W-:Y:S01]  /*37c0*/  ISETP.GT.U32.AND P6, PT, R3.reuse, R92, PT ;  /* 0x0000005c0300720c */ /* 0x040fe20003fc4070 */
[----:B------:R-:W-:Y:S01]  /*37d0*/  @!P5 IMAD.IADD R86, R86, 0x1, -R3 ;  /* 0x000000015656d824 */ /* 0x000fe200078e0a03 */
[C---:B------:R-:W-:Y:S01]  /*37e0*/  ISETP.GT.U32.AND P1, PT, R3.reuse, R94, PT ;  /* 0x0000005e0300720c */ /* 0x040fe20003f24070 */
[----:B------:R-:W-:Y:S01]  /*37f0*/  @!P0 IMAD.MOV R78, RZ, RZ, -R78 ;  /* 0x000000ffff4e8224 */ /* 0x000fe200078e0a4e */
[----:B------:R-:W-:Y:S01]  /*3800*/  ISETP.GT.U32.AND P0, PT, R3, R88, PT ;  /* 0x000000580300720c */ /* 0x000fe20003f04070 */
[----:B------:R-:W-:Y:S01]  /*3810*/  @!P3 IMAD.MOV R86, RZ, RZ, -R86 ;  /* 0x000000ffff56b224 */ /* 0x000fe200078e0a56 */
[----:B------:R-:W-:-:S02]  /*3820*/  ISETP.GE.AND P3, PT, R53, RZ, PT ;  /* 0x000000ff3500720c */ /* 0x000fc40003f66270 */
[--C-:B------:R-:W-:Y:S01]  /*3830*/  @!P2 IMAD.IADD R90, R90, 0x1, -R3.reuse ;  /* 0x000000015a5aa824 */ /* 0x100fe200078e0a03 */
[----:B------:R-:W-:Y:S02]  /*3840*/  ISETP.GE.AND P2, PT, R65, RZ, PT ;  /* 0x000000ff4100720c */ /* 0x000fe40003f46270 */
[----:B------:R-:W-:Y:S01]  /*3850*/  ISETP.GE.AND P5, PT, R61, RZ, PT ;  /* 0x000000ff3d00720c */ /* 0x000fe20003fa6270 */
[----:B--2---:R-:W-:Y:S01]  /*3860*/  IMAD R50, R50, UR4, RZ ;  /* 0x0000000432327c24 */ /* 0x004fe2000f8e02ff */
[----:B------:R-:W-:Y:S01]  /*3870*/  USHF.L.U32 UR4, UR12, 0x15, URZ ;  /* 0x000000150c047899 */ /* 0x000fe200080006ff */
[--C-:B------:R-:W-:Y:S01]  /*3880*/  @!P6 IMAD.IADD R92, R92, 0x1, -R3.reuse ;  /* 0x000000015c5ce824 */ /* 0x100fe200078e0a03 */
[----:B------:R-:W-:Y:S01]  /*3890*/  ISETP.GE.AND P6, PT, R237, UR30, PT ;  /* 0x0000001eed007c0c */ /* 0x000fe2000bfc6270 */
[--C-:B------:R-:W-:Y:S01]  /*38a0*/  @!P1 IMAD.IADD R94, R94, 0x1, -R3.reuse ;  /* 0x000000015e5e9824 */ /* 0x100fe200078e0a03 */
[----:B------:R-:W-:Y:S01]  /*38b0*/  ISETP.GE.AND P1, PT, R235, UR30, PT ;  /* 0x0000001eeb007c0c */ /* 0x000fe2000bf26270 */
[----:B------:R-:W-:Y:S01]  /*38c0*/  @!P0 IMAD.IADD R88, R88, 0x1, -R3 ;  /* 0x0000000158588824 */ /* 0x000fe200078e0a03 */
[----:B------:R-:W-:-:S02]  /*38d0*/  SEL R4, R2, RZ, !P6 ;  /* 0x000000ff02047207 */ /* 0x000fc40007000000 */
[----:B------:R-:W-:Y:S01]  /*38e0*/  ISETP.GT.U32.AND P6, PT, R3, R94, PT ;  /* 0x0000005e0300720c */ /* 0x000fe20003fc4070 */
[----:B------:R-:W-:Y:S01]  /*38f0*/  @!P2 IMAD.MOV R92, RZ, RZ, -R92 ;  /* 0x000000ffff5ca224 */ /* 0x000fe200078e0a5c */
[----:B------:R-:W-:Y:S01]  /*3900*/  ISETP.GE.AND P0, PT, R55, RZ, PT ;  /* 0x000000ff3700720c */ /* 0x000fe20003f06270 */
[----:B------:R-:W-:Y:S01]  /*3910*/  @!P3 IMAD.MOV R88, RZ, RZ, -R88 ;  /* 0x000000ffff58b224 */ /* 0x000fe200078e0a58 */
[----:B------:R-:W-:Y:S01]  /*3920*/  ISETP.GE.AND P2, PT, R47, RZ, PT ;  /* 0x000000ff2f00720c */ /* 0x000fe20003f46270 */
[----:B------:R-:W-:Y:S01]  /*3930*/  @!P5 IMAD.MOV R82, RZ, RZ, -R82 ;  /* 0x000000ffff52d224 */ /* 0x000fe200078e0a52 */
[----:B------:R-:W-:Y:S02]  /*3940*/  ISETP.GE.AND P3, PT, R236, UR30, PT ;  /* 0x0000001eec007c0c */ /* 0x000fe4000bf66270 */
[----:B------:R-:W-:Y:S02]  /*3950*/  ISETP.NE.U32.AND P5, PT, R49, RZ, PT ;  /* 0x000000ff3100720c */ /* 0x000fe40003fa5070 */
[----:B------:R-:W-:-:S02]  /*3960*/  SEL R49, R2, RZ, !P3 ;  /* 0x000000ff02317207 */ /* 0x000fc40005800000 */
[----:B------:R-:W-:Y:S01]  /*3970*/  ISETP.NE.U32.AND P3, PT, R4, RZ, PT ;  /* 0x000000ff0400720c */ /* 0x000fe20003f65070 */
[----:B------:R-:W-:Y:S01]  /*3980*/  @!P6 IMAD.IADD R94, R94, 0x1, -R3 ;  /* 0x000000015e5ee824 */ /* 0x000fe200078e0a03 */
[----:B------:R-:W-:Y:S01]  /*3990*/  SEL R4, R2, RZ, !P1 ;  /* 0x000000ff02047207 */ /* 0x000fe20004800000 */
[----:B------:R-:W-:Y:S01]  /*39a0*/  @!P0 IMAD.MOV R90, RZ, RZ, -R90 ;  /* 0x000000ffff5a8224 */ /* 0x000fe200078e0a5a */
[----:B------:R-:W-:Y:S01]  /*39b0*/  ISETP.NE.AND P6, PT, R45, RZ, PT ;  /* 0x000000ff2d00720c */ /* 0x000fe20003fc5270 */
[----:B------:R-:W-:Y:S01]  /*39c0*/  @!P2 IMAD.MOV R94, RZ, RZ, -R94 ;  /* 0x000000ffff5ea224 */ /* 0x000fe200078e0a5e */
[----:B------:R-:W-:Y:S02]  /*39d0*/  ISETP.NE.U32.AND P0, PT, R4, RZ, PT ;  /* 0x000000ff0400720c */ /* 0x000fe40003f05070 */
[----:B------:R-:W-:Y:S02]  /*39e0*/  LOP3.LUT R4, RZ, R45, RZ, 0x33, !PT ;  /* 0x0000002dff047212 */ /* 0x000fe400078e33ff */
[----:B-1----:R-:W-:Y:S01]  /*39f0*/  R2UR UR27, R51 ;  /* 0x00000000331b72ca */ /* 0x002fe200000e0000 */
[----:B------:R-:W-:Y:S01]  /*3a00*/  IMAD R51, R251, UR11, RZ ;  /* 0x0000000bfb337c24 */ /* 0x000fe2000f8e02ff */
[----:B------:R-:W-:Y:S01]  /*3a10*/  ISETP.NE.U32.AND P1, PT, R49, RZ, PT ;  /* 0x000000ff3100720c */ /* 0x000fe20003f25070 */
[----:B------:R-:W-:Y:S01]  /*3a20*/  IMAD R49, R220, 0x4, R227 ;  /* 0x00000004dc317824 */ /* 0x000fe200078e02e3 */
[----:B------:R-:W-:-:S02]  /*3a30*/  SEL R219, R4, R6, !P6 ;  /* 0x0000000604db7207 */ /* 0x000fc40007000000 */
[C---:B------:R-:W-:Y:S02]  /*3a40*/  SEL R218, R4.reuse, R7, !P6 ;  /* 0x0000000704da7207 */ /* 0x040fe40007000000 */
[C---:B------:R-:W-:Y:S02]  /*3a50*/  SEL R217, R4.reuse, R8, !P6 ;  /* 0x0000000804d97207 */ /* 0x040fe40007000000 */
[C---:B------:R-:W-:Y:S02]  /*3a60*/  SEL R216, R4.reuse, R9, !P6 ;  /* 0x0000000904d87207 */ /* 0x040fe40007000000 */
[C---:B------:R-:W-:Y:S02]  /*3a70*/  SEL R215, R4.reuse, R10, !P6 ;  /* 0x0000000a04d77207 */ /* 0x040fe40007000000 */
[C---:B------:R-:W-:Y:S02]  /*3a80*/  SEL R214, R4.reuse, R11, !P6 ;  /* 0x0000000b04d67207 */ /* 0x040fe40007000000 */
        /* <DEDUP_REMOVED lines=34> */
[----:B------:R-:W-:Y:S01]  /*3cb0*/  SEL R26, R4, R48, !P6 ;  /* 0x00000030041a7207 */ /* 0x000fe20007000000 */
[----:B------:R-:W-:Y:S01]  /*3cc0*/  IMAD R48, R220, 0x4, R49 ;  /* 0x00000004dc307824 */ /* 0x000fe200078e0231 */
[C---:B------:R-:W-:Y:S02]  /*3cd0*/  SEL R55, R4.reuse, R52, !P6 ;  /* 0x0000003404377207 */ /* 0x040fe40007000000 */
[----:B------:R-:W-:Y:S01]  /*3ce0*/  SEL R54, R4, R54, !P6 ;  /* 0x0000003604367207 */ /* 0x000fe20007000000 */
        /* <DEDUP_REMOVED lines=21> */
[----:B------:R-:W-:Y:S02]  /*3e40*/  SEL R4, R4, R5, !P6 ;  /* 0x0000000504047207 */ /* 0x000fe40007000000 */
[C---:B------:R-:W-:Y:S02]  /*3e50*/  LEA R194, P6, R51.reuse, UR18, 0x2 ;  /* 0x0000001233c27c11 */ /* 0x040fe4000f8c10ff */
[C---:B------:R-:W-:Y:S02]  /*3e60*/  LEA R116, P2, R50.reuse, UR16, 0x2 ;  /* 0x0000001032747c11 */ /* 0x040fe4000f8410ff */
[----:B------:R-:W-:Y:S02]  /*3e70*/  LEA.HI.X.SX32 R52, R51, UR19, 0x2, P6 ;  /* 0x0000001333347c11 */ /* 0x000fe4000b0f16ff */
[----:B------:R-:W-:Y:S01]  /*3e80*/  LEA.HI.X.SX32 R18, R50, UR17, 0x2, P2 ;  /* 0x0000001132127c11 */ /* 0x000fe200090f16ff */
[----:B------:R-:W-:Y:S08]  /*3e90*/  BRA.U UP0, `(.L_x_5) ;  /* 0x0000000100187547 */ /* 0x000ff0000b800000 */
[----:B------:R-:W-:Y:S01]  /*3ea0*/  ELECT P2, URZ, PT ;  /* 0x0000000000ff782f */ /* 0x000fe20003840000 */
[----:B------:R-:W-:Y:S01]  /*3eb0*/  IMAD.MOV.U32 R5, RZ, RZ, 0x1 ;  /* 0x00000001ff057424 */ /* 0x000fe200078e00ff */
[----:B------:R-:W-:Y:S01]  /*3ec0*/  UMOV UR6, 0x40 ;  /* 0x0000004000067882 */ /* 0x000fe20000000000 */
[----:B------:R-:W-:Y:S01]  /*3ed0*/  UVIRTCOUNT.DEALLOC.SMPOOL 0x80 ;  /* 0x000000800000784c */ /* 0x000fe20000000000 */
[----:B------:R-:W-:-:S09]  /*3ee0*/  ULEA UR6, UR5, UR6, 0x18 ;  /* 0x0000000605067291 */ /* 0x000fd2000f8ec0ff */
[----:B------:R1:W-:Y:S03]  /*3ef0*/  @P2 STS.U8 [UR6], R5 ;  /* 0x00000005ff002988 */ /* 0x0003e60008000006 */
.L_x_5:
[----:B------:R-:W-:Y:S01]  /*3f00*/  LEA R196, P2, R223, R116, 0x2 ;  /* 0x00000074dfc47211 */ /* 0x000fe200078410ff */
[----:B------:R-:W-:Y:S01]  /*3f10*/  IMAD R220, R220, 0x4, R47 ;  /* 0x00000004dcdc7824 */ /* 0x000fe200078e022f */
[----:B------:R-:W-:Y:S01]  /*3f20*/  USHF.L.U32 UR5, UR12, 0x5, URZ ;  /* 0x000000050c057899 */ /* 0x000fe200080006ff */
[----:B------:R-:W-:Y:S01]  /*3f30*/  IMAD R219, R219, UR13, RZ ;  /* 0x0000000ddbdb7c24 */ /* 0x000fe2000f8e02ff */
[----:B------:R-:W-:Y:S01]  /*3f40*/  LEA.HI.X.SX32 R197, R223, R18, 0x2, P2 ;  /* 0x00000012dfc57211 */ /* 0x000fe200010f16ff */
[----:B------:R-:W-:Y:S01]  /*3f50*/  IMAD R217, R217, UR13, RZ ;  /* 0x0000000dd9d97c24 */ /* 0x000fe2000f8e02ff */
[C---:B------:R-:W-:Y:S01]  /*3f60*/  LEA R128, P2, R222.reuse, R116, 0x2 ;  /* 0x00000074de807211 */ /* 0x040fe200078410ff */
[----:B------:R-:W-:Y:S01]  /*3f70*/  IMAD R215, R215, UR13, RZ ;  /* 0x0000000dd7d77c24 */ /* 0x000fe2000f8e02ff */
[----:B------:R-:W-:Y:S01]  /*3f80*/  ULOP3.LUT UR4, UR4, 0x600000, URZ, 0xc0, !UPT ;  /* 0x0060000004047892 */ /* 0x000fe2000f8ec0ff */
[----:B------:R-:W-:Y:S01]  /*3f90*/  IMAD R213, R213, UR13, RZ ;  /* 0x0000000dd5d57c24 */ /* 0x000fe2000f8e02ff */
[----:B------:R-:W-:Y:S01]  /*3fa0*/  LEA.HI.X.SX32 R129, R222, R18, 0x2, P2 ;  /* 0x00000012de817211 */ /* 0x000fe200010f16ff */
[----:B------:R-:W-:Y:S01]  /*3fb0*/  IMAD R211, R211, UR13, RZ ;  /* 0x0000000dd3d37c24 */ /* 0x000fe2000f8e02ff */
[----:B------:R-:W-:Y:S01]  /*3fc0*/  LEA R126, P2, R221, R116, 0x2 ;  /* 0x00000074dd7e7211 */ /* 0x000fe200078410ff */
[----:B------:R-:W-:Y:S01]  /*3fd0*/  IMAD R209, R209, UR13, RZ ;  /* 0x0000000dd1d17c24 */ /* 0x000fe2000f8e02ff */
[----:B------:R-:W-:Y:S01]  /*3fe0*/  ULOP3.LUT UR5, UR5, 0x80, URZ, 0xc0, !UPT ;  /* 0x0000008005057892 */ /* 0x000fe2000f8ec0ff */
[----:B------:R-:W-:Y:S01]  /*3ff0*/  IMAD R207, R207, UR13, RZ ;  /* 0x0000000dcfcf7c24 */ /* 0x000fe2000f8e02ff */
[----:B------:R-:W-:Y:S01]  /*4000*/  LEA.HI.X.SX32 R127, R221, R18, 0x2, P2 ;  /* 0x00000012dd7f7211 */ /* 0x000fe200010f16ff */
[----:B------:R-:W-:Y:S01]  /*4010*/  IMAD R218, R218, UR13, RZ ;  /* 0x0000000ddada7c24 */ /* 0x000fe2000f8e02ff */
[----:B------:R-:W-:Y:S01]  /*4020*/  LEA R124, P2, R227, R116, 0x2 ;  /* 0x00000074e37c7211 */ /* 0x000fe200078410ff */
[----:B------:R-:W-:Y:S01]  /*4030*/  IMAD R205, R205, UR13, RZ ;  /* 0x0000000dcdcd7c24 */ /* 0x000fe2000f8e02ff */
[----:B------:R-:W-:Y:S01]  /*4040*/  UIADD3 UR26, UPT, UPT, UR5, UR4, UR27 ;  /* 0x00000004051a7290 */ /* 0x000fe2000fffe01b */
[----:B------:R-:W-:Y:S01]  /*4050*/  IMAD R216, R216, UR13, RZ ;  /* 0x0000000dd8d87c24 */ /* 0x000fe2000f8e02ff */
[----:B------:R-:W-:Y:S01]  /*4060*/  LEA.HI.X.SX32 R125, R227, R18, 0x2, P2 ;  /* 0x00000012e37d7211 */ /* 0x000fe200010f16ff */
[----:B------:R-:W-:Y:S01]  /*4070*/  IMAD R203, R203, UR13, RZ ;  /* 0x0000000dcbcb7c24 */ /* 0x000fe2000f8e02ff */
[C---:B------:R-:W-:Y:S01]  /*4080*/  LEA R122, P2, R49.reuse, R116, 0x2 ;  /* 0x00000074317a7211 */ /* 0x040fe200078410ff */
[----:B------:R-:W-:Y:S01]  /*4090*/  IMAD R214, R214, UR13, RZ ;  /* 0x0000000dd6d67c24 */ /* 0x000fe2000f8e02ff */
[----:B------:R-:W-:Y:S01]  /*40a0*/  LEA R112, P6, R218, R194, 0x2 ;  /* 0x000000c2da707211 */ /* 0x000fe200078c10ff */
[----:B------:R-:W-:Y:S01]  /*40b0*/  IMAD R200, R200, UR13, RZ ;  /* 0x0000000dc8c87c24 */ /* 0x000fe2000f8e02ff */
[----:B------:R-:W-:Y:S01]  /*40c0*/  LEA.HI.X.SX32 R123, R49, R18, 0x2, P2 ;  /* 0x00000012317b7211 */ /* 0x000fe200010f16ff */
[----:B------:R-:W-:Y:S01]  /*40d0*/  IMAD R212, R212, UR13, RZ ;  /* 0x0000000dd4d47c24 */ /* 0x000fe2000f8e02ff */
[----:B------:R-:W-:Y:S01]  /*40e0*/  LEA R120, P2, R48, R116, 0x2 ;  /* 0x0000007430787211 */ /* 0x000fe200078410ff */
[----:B------:R-:W-:Y:S01]  /*40f0*/  IMAD R53, R53, UR13, RZ ;  /* 0x0000000d35357c24 */ /* 0x000fe2000f8e02ff */
[----:B------:R-:W-:Y:S01]  /*4100*/  LEA.HI.X.SX32 R113, R218, R52, 0x2, P6 ;  /* 0x00000034da717211 */ /* 0x000fe200030f16ff */
        /* <DEDUP_REMOVED lines=15> */
[-C--:B------:R-:W-:Y:S01]  /*4200*/  LEA R114, P2, R219, R194.reuse, 0x2 ;  /* 0x000000c2db727211 */ /* 0x080fe200078410ff */
[----:B------:R-:W-:Y:S01]  /*4210*/  IMAD R42, R31, UR13, RZ ;  /* 0x0000000d1f2a7c24 */ /* 0x000fe2000f8e02ff */
[----:B------:R-:W-:Y:S01]  /*4220*/  LEA R104, P6, R214, R194, 0x2 ;  /* 0x000000c2d6687211 */ /* 0x000fe200078c10ff */
[----:B------:R-:W-:Y:S01]  /*4230*/  IMAD R31, R23, UR13, RZ ;  /* 0x0000000d171f7c24 */ /* 0x000fe2000f8e02ff */
[----:B------:R-:W-:Y:S01]  /*4240*/  LEA.HI.X.SX32 R115, R219, R52, 0x2, P2 ;  /* 0x00000034db737211 */ /* 0x000fe200010f16ff */
[----:B------:R-:W-:Y:S01]  /*4250*/  IMAD R201, R201, UR13, RZ ;  /* 0x0000000dc9c97c24 */ /* 0x000fe2000f8e02ff */
[C---:B------:R-:W-:Y:S01]  /*4260*/  LEA R110, P2, R217.reuse, R194, 0x2 ;  /* 0x000000c2d96e7211 */ /* 0x040fe200078410ff */
[----:B------:R-:W-:Y:S01]  /*4270*/  IMAD R23, R58, UR13, RZ ;  /* 0x0000000d3a177c24 */ /* 0x000fe2000f8e02ff */
[-C--:B------:R-:W-:Y:S01]  /*4280*/  LEA.HI.X.SX32 R105, R214, R52.reuse, 0x2, P6 ;  /* 0x00000034d6697211 */ /* 0x080fe200030f16ff */
        /* <DEDUP_REMOVED lines=9> */
[----:B------:R-:W-:Y:S01]  /*4320*/  LEA R102, P2, R213, R194, 0x2 ;  /* 0x000000c2d5667211 */ /* 0x000fe200078410ff */
        /* <DEDUP_REMOVED lines=48> */
[----:B------:R-:W-:Y:S01]  /*4630*/  STTM.x128 tmem[UR26], RZ ;  /* 0x000000ff000079ed */ /* 0x000fe200083c001a */
[-C--:B------:R-:W-:Y:S01]  /*4640*/  LEA.HI.X.SX32 R85, R204, R52.reuse, 0x2, P6 ;  /* 0x00000034cc557211 */ /* 0x080fe200030f16ff */
[----:B------:R-:W2:Y:S01]  /*4650*/  FENCE.VIEW.ASYNC.T ;  /* 0x00000000000073c6 */ /* 0x000ea20000000200 */
        /* <DEDUP_REMOVED lines=9> */
[----:B------:R-:W-:Y:S01]  /*46f0*/  UMOV UR29, UR31 ;  /* 0x0000001f001d7c82 */ /* 0x000fe20008000000 */
[-C--:B------:R-:W-:Y:S01]  /*4700*/  LEA.HI.X.SX32 R81, R201, R52.reuse, 0x2, P6 ;  /* 0x00000034c9517211 */ /* 0x080fe200030f16ff */
[----:B------:R-:W-:Y:S01]  /*4710*/  IMAD R7, R7, UR13, RZ ;  /* 0x0000000d07077c24 */ /* 0x000fe2000f8e02ff */
[----:B------:R-:W-:Y:S01]  /*4720*/  LEA.HI.X.SX32 R63, R41, R52, 0x2, P2 ;  /* 0x00000034293f7211 */ /* 0x000fe200010f16ff */
[----:B------:R-:W-:Y:S01]  /*4730*/  IMAD R6, R6, UR13, RZ ;  /* 0x0000000d06067c24 */ /* 0x000fe2000f8e02ff */
[-C--:B------:R-:W-:Y:S01]  /*4740*/  LEA R58, P2, R39, R194.reuse, 0x2 ;  /* 0x000000c2273a7211 */ /* 0x080fe200078410ff */
[----:B-1----:R-:W-:Y:S01]  /*4750*/  IMAD R5, R3, UR13, RZ ;  /* 0x0000000d03057c24 */ /* 0x002fe2000f8e02ff */
[----:B------:R-:W-:Y:S01]  /*4760*/  LEA R76, P6, R157, R194, 0x2 ;  /* 0x000000c29d4c7211 */ /* 0x000fe200078c10ff */
[----:B------:R-:W-:Y:S01]  /*4770*/  IMAD R4, R4, UR13, RZ ;  /* 0x0000000d04047c24 */ /* 0x000fe2000f8e02ff */
[----:B------:R-:W-:Y:S01]  /*4780*/  LEA.HI.X.SX32 R59, R39, R52, 0x2, P2 ;  /* 0x00000034273b7211 */ /* 0x000fe200010f16ff */
[----:B------:R-:W-:Y:S01]  /*4790*/  VIADD R234, R0, UR28 ;  /* 0x0000001c00ea7c36 */ /* 0x000fe20008000000 */
[----:B------:R-:W-:Y:S01]  /*47a0*/  LEA R54, P2, R37, R194, 0x2 ;  /* 0x000000c225367211 */ /* 0x000fe200078410ff */
[----:B------:R-:W-:Y:S01]  /*47b0*/  USHF.L.U32 UR10, UR10, 0x5, URZ ;  /* 0x000000050a0a7899 */ /* 0x000fe200080006ff */
[-C--:B------:R-:W-:Y:S01]  /*47c0*/  LEA.HI.X.SX32 R77, R157, R52.reuse, 0x2, P6 ;  /* 0x000000349d4d7211 */ /* 0x080fe200030f16ff */
[----:B------:R-:W-:Y:S01]  /*47d0*/  USHF.L.U32 UR11, UR11, 0x5, URZ ;  /* 0x000000050b0b7899 */ /* 0x000fe200080006ff */
[----:B------:R-:W-:Y:S01]  /*47e0*/  LEA.HI.X.SX32 R55, R37, R52, 0x2, P2 ;  /* 0x0000003425377211 */ /* 0x000fe200010f16ff */
[----:B------:R-:W-:Y:S01]  /*47f0*/  USHF.L.U32 UR39, UR10, 0x2, URZ ;  /* 0x000000020a277899 */ /* 0x000fe200080006ff */
[-C--:B------:R-:W-:Y:S01]  /*4800*/  LEA R130, P2, R35, R194.reuse, 0x2 ;  /* 0x000000c223827211 */ /* 0x080fe200078410ff */
[----:B------:R-:W-:Y:S01]  /*4810*/  UIADD3 UR58, UPT, UPT, UR30, -0x40, URZ ;  /* 0xffffffc01e3a7890 */ /* 0x000fe2000fffe0ff */
[----:B------:R-:W-:-:S02]  /*4820*/  LEA R72, P6, R46, R194, 0x2 ;  /* 0x000000c22e487211 */ /* 0x000fc400078c10ff */
[----:B------:R-:W-:Y:S02]  /*4830*/  LEA.HI.X.SX32 R131, R35, R52, 0x2, P2 ;  /* 0x0000003423837211 */ /* 0x000fe400010f16ff */
[C---:B------:R-:W-:Y:S02]  /*4840*/  LEA R134, P2, R33.reuse, R194, 0x2 ;  /* 0x000000c221867211 */ /* 0x040fe400078410ff */
[----:B------:R-:W-:Y:S02]  /*4850*/  LEA.HI.X.SX32 R73, R46, R52, 0x2, P6 ;  /* 0x000000342e497211 */ /* 0x000fe400030f16ff */
[----:B------:R-:W-:Y:S02]  /*4860*/  LEA R68, P6, R44, R194, 0x2 ;  /* 0x000000c22c447211 */ /* 0x000fe400078c10ff */
[----:B------:R-:W-:Y:S02]  /*4870*/  LEA.HI.X.SX32 R135, R33, R52, 0x2, P2 ;  /* 0x0000003421877211 */ /* 0x000fe400010f16ff */
        /* <DEDUP_REMOVED lines=48> */
[----:B------:R-:W-:-:S02]  /*4b80*/  ISETP.NE.U32.AND P2, PT, R228, RZ, PT ;  /* 0x000000ffe400720c */ /* 0x000fc40003f45070 */
[----:B------:R-:W-:Y:S02]  /*4b90*/  LEA.HI.X.SX32 R163, R20, R52, 0x2, P6 ;  /* 0x0000003414a37211 */ /* 0x000fe400030f16ff */
[----:B------:R-:W-:Y:S02]  /*4ba0*/  LEA R166, P6, R18, R194, 0x2 ;  /* 0x000000c212a67211 */ /* 0x000fe400078c10ff */
[----:B------:R-:W-:Y:S02]  /*4bb0*/  LOP3.LUT R241, R156, 0x10, RZ, 0xfc, !PT ;  /* 0x000000109cf17812 */ /* 0x000fe400078efcff */
[----:B------:R-:W-:Y:S02]  /*4bc0*/  LEA.HI.X.SX32 R167, R18, R52, 0x2, P6 ;  /* 0x0000003412a77211 */ /* 0x000fe400030f16ff */
[----:B------:R-:W-:Y:S02]  /*4bd0*/  LEA R170, P6, R16, R194, 0x2 ;  /* 0x000000c210aa7211 */ /* 0x000fe400078c10ff */
[----:B------:R-:W-:Y:S01]  /*4be0*/  LOP3.LUT R240, R156, 0x14, RZ, 0xfc, !PT ;  /* 0x000000149cf07812 */ /* 0x000fe200078efcff */
[----:B--2---:R-:W-:Y:S01]  /*4bf0*/  VOTEU.ALL UP1, P2 ;  /* 0x0000000000ff7886 */ /* 0x004fe20001020000 */
[----:B------:R-:W-:Y:S01]  /*4c00*/  LEA.HI.X.SX32 R171, R16, R52, 0x2, P6 ;  /* 0x0000003410ab7211 */ /* 0x000fe200030f16ff */
[----:B------:R-:W-:Y:S01]  /*4c10*/  VOTEU.ALL UP3, P2 ;  /* 0x0000000000ff7886 */ /* 0x000fe20001060000 */
[----:B------:R-:W-:-:S02]  /*4c20*/  LEA R174, P6, R14, R194, 0x2 ;  /* 0x000000c20eae7211 */ /* 0x000fc400078c10ff */
[----:B------:R-:W-:-:S04]  /*4c30*/  @!UP1 UIADD3 UR14, UPT, UPT, -UR7, 0x100000, URZ ;  /* 0x00100000070e9890 */ /* 0x000fc8000fffe1ff */
[----:B------:R-:W-:Y:S02]  /*4c40*/  @!UP1 USHF.L.U32 UR15, UR14, 0xb, URZ ;  /* 0x0000000b0e0f9899 */ /* 0x000fe400080006ff */
[----:B------:R-:W-:Y:S01]  /*4c50*/  @!UP1 USHF.L.U32 UR14, UR14, 0x1, URZ ;  /* 0x000000010e0e9899 */ /* 0x000fe200080006ff */
[----:B------:R-:W-:Y:S02]  /*4c60*/  LEA.HI.X.SX32 R175, R14, R52, 0x2, P6 ;  /* 0x000000340eaf7211 */ /* 0x000fe400030f16ff */
[----:B------:R-:W-:Y:S01]  /*4c70*/  LEA R178, P6, R12, R194, 0x2 ;  /* 0x000000c20cb27211 */ /* 0x000fe200078c10ff */
[----:B------:R-:W-:-:S04]  /*4c80*/  @!UP1 UIADD3 UR4, UPT, UPT, -UR7, 0x100000, URZ ;  /* 0x0010000007049890 */ /* 0x000fc8000fffe1ff */
[----:B------:R-:W-:Y:S02]  /*4c90*/  @!UP1 USHF.L.U32 UR5, UR4, 0xb, URZ ;  /* 0x0000000b04059899 */ /* 0x000fe400080006ff */
[----:B------:R-:W-:Y:S01]  /*4ca0*/  @!UP1 USHF.L.U32 UR4, UR4, 0x1, URZ ;  /* 0x0000000104049899 */ /* 0x000fe200080006ff */
[----:B------:R-:W-:Y:S01]  /*4cb0*/  BAR.SYNC.DEFER_BLOCKING 0x0 ;  /* 0x0000000000007b1d */ /* 0x000fe20000010000 */
[----:B------:R-:W-:Y:S02]  /*4cc0*/  LEA.HI.X.SX32 R179, R12, R52, 0x2, P6 ;  /* 0x000000340cb37211 */ /* 0x000fe400030f16ff */
[----:B------:R-:W-:Y:S02]  /*4cd0*/  LEA R182, P6, R10, R194, 0x2 ;  /* 0x000000c20ab67211 */ /* 0x000fe400078c10ff */
[----:B------:R-:W-:Y:S01]  /*4ce0*/  LOP3.LUT R248, R0, 0x10, RZ, 0x3c, !PT ;  /* 0x0000001000f87812 */ /* 0x000fe200078e3cff */
[----:B------:R-:W-:Y:S01]  /*4cf0*/  VOTEU.ALL UP1, P2 ;  /* 0x0000000000ff7886 */ /* 0x000fe20001020000 */
[----:B------:R-:W-:-:S02]  /*4d00*/  LEA.HI.X.SX32 R183, R10, R52, 0x2, P6 ;  /* 0x000000340ab77211 */ /* 0x000fc400030f16ff */
[----:B------:R-:W-:Y:S01]  /*4d10*/  LEA R186, P6, R8, R194, 0x2 ;  /* 0x000000c208ba7211 */ /* 0x000fe200078c10ff */
[----:B------:R-:W-:Y:S01]  /*4d20*/  VIADD R224, R248, UR28 ;  /* 0x0000001cf8e07c36 */ /* 0x000fe20008000000 */
[----:B------:R-:W-:Y:S02]  /*4d30*/  LOP3.LUT R247, R0, 0x20, RZ, 0x3c, !PT ;  /* 0x0000002000f77812 */ /* 0x000fe400078e3cff */
[----:B------:R-:W-:Y:S02]  /*4d40*/  LEA.HI.X.SX32 R187, R8, R52, 0x2, P6 ;  /* 0x0000003408bb7211 */ /* 0x000fe400030f16ff */
[----:B------:R-:W-:Y:S01]  /*4d50*/  LEA R188, P6, R7, R194, 0x2 ;  /* 0x000000c207bc7211 */ /* 0x000fe200078c10ff */
[----:B------:R-:W-:Y:S01]  /*4d60*/  VIADD R225, R247, UR28 ;  /* 0x0000001cf7e17c36 */ /* 0x000fe20008000000 */
[----:B------:R-:W-:Y:S02]  /*4d70*/  LOP3.LUT R239, R156, 0x18, RZ, 0xfc, !PT ;  /* 0x000000189cef7812 */ /* 0x000fe400078efcff */
[----:B------:R-:W-:-:S02]  /*4d80*/  LEA.HI.X.SX32 R189, R7, R52, 0x2, P6 ;  /* 0x0000003407bd7211 */ /* 0x000fc400030f16ff */
[----:B------:R-:W-:Y:S02]  /*4d90*/  LEA R190, P6, R6, R194, 0x2 ;  /* 0x000000c206be7211 */ /* 0x000fe400078c10ff */
[----:B------:R-:W-:Y:S01]  /*4da0*/  LOP3.LUT R238, R156, 0x1c, RZ, 0xfc, !PT ;  /* 0x0000001c9cee7812 */ /* 0x000fe200078efcff */
[----:B------:R-:W1:Y:S02]  /*4db0*/  FENCE.VIEW.ASYNC.S ;  /* 0x00000000000073c6 */ /* 0x000e640000000000 */
[----:B-1----:R1:W2:Y:S02]  /*4dc0*/  @!UP1 SYNCS.EXCH.64 URZ, [UR29], UR14 ;  /* 0x0000000e1dff95b2 */ /* 0x0022a40008000100 */
[----:B--2---:R-:W-:Y:S01]  /*4dd0*/  BAR.SYNC.DEFER_BLOCKING 0x0 ;  /* 0x0000000000007b1d */ /* 0x004fe20000010000 */
[----:B------:R-:W-:Y:S01]  /*4de0*/  LEA.HI.X.SX32 R191, R6, R52, 0x2, P6 ;  /* 0x0000003406bf7211 */ /* 0x000fe200030f16ff */
[----:B------:R-:W-:Y:S01]  /*4df0*/  UISETP.NE.U32.AND UP1, UPT, UR12, URZ, UPT ;  /* 0x000000ff0c00728c */ /* 0x000fe2000bf25070 */
[----:B------:R-:W-:-:S02]  /*4e00*/  LEA R192, P6, R5, R194, 0x2 ;  /* 0x000000c205c07211 */ /* 0x000fc400078c10ff */
[----:B------:R-:W-:Y:S02]  /*4e10*/  LOP3.LUT R246, R0, 0x30, RZ, 0x3c, !PT ;  /* 0x0000003000f67812 */ /* 0x000fe400078e3cff */
[----:B------:R-:W-:Y:S02]  /*4e20*/  LEA.HI.X.SX32 R193, R5, R52, 0x2, P6 ;  /* 0x0000003405c17211 */ /* 0x000fe400030f16ff */
[----:B------:R-:W-:Y:S01]  /*4e30*/  LEA R194, P6, R4, R194, 0x2 ;  /* 0x000000c204c27211 */ /* 0x000fe200078c10ff */
[----:B------:R-:W-:Y:S01]  /*4e40*/  VIADD R226, R246, UR28 ;  /* 0x0000001cf6e27c36 */ /* 0x000fe20008000000 */
[----:B------:R-:W-:Y:S02]  /*4e50*/  LOP3.LUT R245, R0, 0x40, RZ, 0x3c, !PT ;  /* 0x0000004000f57812 */ /* 0x000fe400078e3cff */
[----:B------:R-:W-:Y:S02]  /*4e60*/  LEA.HI.X.SX32 R195, R4, R52, 0x2, P6 ;  /* 0x0000003404c37211 */ /* 0x000fe400030f16ff */
[----:B------:R-:W-:Y:S01]  /*4e70*/  ISETP.GE.AND P6, PT, R241, UR30, PT ;  /* 0x0000001ef1007c0c */ /* 0x000fe2000bfc6270 */
[----:B------:R-:W-:Y:S01]  /*4e80*/  VIADD R232, R245, UR28 ;  /* 0x0000001cf5e87c36 */ /* 0x000fe20008000000 */
[----:B------:R-:W-:-:S02]  /*4e90*/  LOP3.LUT R244, R0, 0x50, RZ, 0x3c, !PT ;  /* 0x0000005000f47812 */ /* 0x000fc400078e3cff */
[----:B------:R-:W-:Y:S02]  /*4ea0*/  SEL R3, R2, RZ, !P6 ;  /* 0x000000ff02037207 */ /* 0x000fe40007000000 */
[----:B------:R-:W-:Y:S01]  /*4eb0*/  ISETP.GE.AND P6, PT, R239, UR30, PT ;  /* 0x0000001eef007c0c */ /* 0x000fe2000bfc6270 */
[----:B------:R-:W-:Y:S01]  /*4ec0*/  VIADD R231, R244, UR28 ;  /* 0x0000001cf4e77c36 */ /* 0x000fe20008000000 */
[----:B------:R-:W-:Y:S01]  /*4ed0*/  LOP3.LUT R243, R0, 0x60, RZ, 0x3c, !PT ;  /* 0x0000006000f37812 */ /* 0x000fe200078e3cff */
[----:B------:R1:W2:Y:S02]  /*4ee0*/  @!UP3 SYNCS.EXCH.64 URZ, [UR28+0x36008], UR4 ;  /* 0x036008041cffb5b2 */ /* 0x0002a40008000100 */
[----:B------:R-:W-:Y:S01]  /*4ef0*/  @!PT LDS RZ, [RZ] ;  /* 0x00000000fffff984 */ /* 0x000fe20000000800 */
[----:B------:R-:W-:Y:S01]  /*4f00*/  @!PT LDS RZ, [RZ] ;  /* 0x00000000fffff984 */ /* 0x000fe20000000800 */
[----:B------:R-:W-:Y:S01]  /*4f10*/  @!PT LDS RZ, [RZ] ;  /* 0x00000000fffff984 */ /* 0x000fe20000000800 */
[----:B--2---:R2:W-:Y:S01]  /*4f20*/  LDGSTS.E [R234+0x30000], desc[UR40][R196.64], P5 ;  /* 0x30000000c4ea7fae */ /* 0x0045e2000a9a1028 */
[----:B------:R-:W-:Y:S01]  /*4f30*/  ISETP.GE.AND P5, PT, R240, UR30, PT ;  /* 0x0000001ef0007c0c */ /* 0x000fe2000bfa6270 */
[----:B------:R-:W-:Y:S01]  /*4f40*/  UISETP.GT.AND UP3, UPT, UR8, 0x5f, UPT ;  /* 0x0000005f0800788c */ /* 0x000fe2000bf64270 */
[----:B------:R-:W-:Y:S01]  /*4f50*/  LOP3.LUT R242, R0, 0x70, RZ, 0x3c, !PT ;  /* 0x0000007000f27812 */ /* 0x000fe200078e3cff */
[----:B------:R3:W-:Y:S01]  /*4f60*/  LDGSTS.E [R224+0x30000], desc[UR40][R128.64], P3 ;  /* 0x3000000080e07fae */ /* 0x0007e200099a1028 */
[C---:B------:R-:W-:Y:S01]  /*4f70*/  SEL R52, R2.reuse, RZ, !P5 ;  /* 0x000000ff02347207 */ /* 0x040fe20006800000 */
[----:B------:R-:W-:Y:S01]  /*4f80*/  VIADD R230, R243, UR28 ;  /* 0x0000001cf3e67c36 */ /* 0x000fe20008000000 */
[----:B------:R-:W-:Y:S01]  /*4f90*/  ISETP.NE.U32.AND P5, PT, R3, RZ, PT ;  /* 0x000000ff0300720c */ /* 0x000fe20003fa5070 */
[----:B------:R4:W-:Y:S01]  /*4fa0*/  LDGSTS.E [R225+0x30000], desc[UR40][R126.64], P1 ;  /* 0x300000007ee17fae */ /* 0x0009e200089a1028 */
[----:B------:R-:W-:Y:S01]  /*4fb0*/  SEL R3, R2, RZ, !P6 ;  /* 0x000000ff02037207 */ /* 0x000fe20007000000 */
[----:B------:R-:W-:Y:S01]  /*4fc0*/  VIADD R229, R242, UR28 ;  /* 0x0000001cf2e57c36 */ /* 0x000fe20008000000 */
[----:B------:R-:W-:Y:S01]  /*4fd0*/  ISETP.NE.U32.AND P3, PT, R52, RZ, PT ;  /* 0x000000ff3400720c */ /* 0x000fe20003f65070 */
[----:B------:R5:W-:Y:S01]  /*4fe0*/  LDGSTS.E [R226+0x30000], desc[UR40][R124.64], P0 ;  /* 0x300000007ce27fae */ /* 0x000be200081a1028 */
[----:B------:R-:W-:-:S02]  /*4ff0*/  ISETP.GE.AND P1, PT, R238, UR30, PT ;  /* 0x0000001eee007c0c */ /* 0x000fc4000bf26270 */
[----:B------:R-:W-:Y:S02]  /*5000*/  ISETP.NE.U32.AND P6, PT, R3, RZ, PT ;  /* 0x000000ff0300720c */ /* 0x000fe40003fc5070 */
[C---:B------:R-:W-:Y:S02]  /*5010*/  SEL R3, R2.reuse, RZ, !P1 ;  /* 0x000000ff02037207 */ /* 0x040fe40004800000 */
[----:B------:R-:W-:Y:S01]  /*5020*/  ISETP.GE.AND P1, PT, R251, UR30, PT ;  /* 0x0000001efb007c0c */ /* 0x000fe2000bf26270 */
[----:B------:R1:W-:Y:S01]  /*5030*/  LDGSTS.E [R232+0x30000], desc[UR40][R122.64], P5 ;  /* 0x300000007ae87fae */ /* 0x0003e2000a9a1028 */
[----:B------:R-:W-:Y:S02]  /*5040*/  ISETP.GE.AND P5, PT, R237, UR9, PT ;  /* 0x00000009ed007c0c */ /* 0x000fe4000bfa6270 */
[----:B------:R-:W-:Y:S01]  /*5050*/  SEL R2, R2, RZ, !P1 ;  /* 0x000000ff02027207 */ /* 0x000fe20004800000 */
[----:B------:R1:W-:Y:S01]  /*5060*/  LDGSTS.E [R231+0x30000], desc[UR40][R120.64], P3 ;  /* 0x3000000078e77fae */ /* 0x0003e200099a1028 */
[----:B------:R-:W-:-:S02]  /*5070*/  PLOP3.LUT P3, PT, PT, PT, UP2, 0x80, 0x8 ;  /* 0x000000000008781c */ /* 0x000fc40003f6f028 */
[----:B------:R-:W-:Y:S01]  /*5080*/  ISETP.NE.U32.AND P1, PT, R2, RZ, PT ;  /* 0x000000ff0200720c */ /* 0x000fe20003f25070 */
[----:B------:R1:W-:Y:S01]  /*5090*/  LDGSTS.E [R230+0x30000], desc[UR40][R118.64], P6 ;  /* 0x3000000076e67fae */ /* 0x0003e2000b1a1028 */
[----:B------:R-:W-:Y:S02]  /*50a0*/  SEL R2, RZ, 0x4, P5 ;  /* 0x00000004ff027807 */ /* 0x000fe40002800000 */
[----:B------:R-:W-:Y:S02]  /*50b0*/  ISETP.GE.AND P5, PT, R236, UR9, PT ;  /* 0x00000009ec007c0c */ /* 0x000fe4000bfa6270 */
[----:B------:R-:W-:Y:S02]  /*50c0*/  ISETP.NE.U32.AND P0, PT, R3, RZ, PT ;  /* 0x000000ff0300720c */ /* 0x000fe40003f05070 */
[----:B------:R-:W-:Y:S02]  /*50d0*/  SEL R2, R2, RZ, P3 ;  /* 0x000000ff02027207 */ /* 0x000fe40001800000 */
[----:B------:R-:W-:-:S02]  /*50e0*/  PLOP3.LUT P3, PT, PT, PT, UP2, 0x80, 0x8 ;  /* 0x000000000008781c */ /* 0x000fc40003f6f028 */
[----:B------:R-:W-:Y:S02]  /*50f0*/  SEL R3, RZ, 0x4, P5 ;  /* 0x00000004ff037807 */ /* 0x000fe40002800000 */
[----:B------:R-:W-:Y:S02]  /*5100*/  ISETP.NE.U32.AND P5, PT, R2, RZ, PT ;  /* 0x000000ff0200720c */ /* 0x000fe40003fa5070 */
[----:B------:R-:W-:Y:S02]  /*5110*/  SEL R3, R3, RZ, P3 ;  /* 0x000000ff03037207 */ /* 0x000fe40001800000 */
[----:B------:R-:W-:Y:S01]  /*5120*/  ISETP.GE.AND P3, PT, R235, UR9, PT ;  /* 0x00000009eb007c0c */ /* 0x000fe2000bf66270 */
[----:B------:R1:W-:Y:S01]  /*5130*/  LDGSTS.E [R229+0x30000], desc[UR40][R116.64], P0 ;  /* 0x3000000074e57fae */ /* 0x0003e200081a1028 */
[----:B------:R-:W-:Y:S02]  /*5140*/  ISETP.NE.U32.AND P6, PT, R3, RZ, PT ;  /* 0x000000ff0300720c */ /* 0x000fe40003fc5070 */
[----:B------:R-:W-:Y:S01]  /*5150*/  SEL R2, RZ, 0x4, P3 ;  /* 0x00000004ff027807 */ /* 0x000fe20001800000 */
[----:B------:R-:W0:Y:S01]  /*5160*/  LDGDEPBAR ;  /* 0x00000000000079af */ /* 0x000e220000000000 */
[----:B------:R-:W-:-:S02]  /*5170*/  PLOP3.LUT P3, PT, PT, PT, UP2, 0x80, 0x8 ;  /* 0x000000000008781c */ /* 0x000fc40003f6f028 */
[----:B------:R-:W-:Y:S02]  /*5180*/  ISETP.GE.AND P0, PT, R241, UR9, PT ;  /* 0x00000009f1007c0c */ /* 0x000fe4000bf06270 */
[----:B------:R-:W-:Y:S02]  /*5190*/  SEL R2, R2, RZ, P3 ;  /* 0x000000ff02027207 */ /* 0x000fe40001800000 */
[----:B------:R-:W-:Y:S02]  /*51a0*/  SEL R52, RZ, 0x4, P0 ;  /* 0x00000004ff347807 */ /* 0x000fe40000000000 */
[----:B------:R-:W-:Y:S01]  /*51b0*/  ISETP.NE.U32.AND P3, PT, R2, RZ, PT ;  /* 0x000000ff0200720c */ /* 0x000fe20003f65070 */
[----:B------:R-:W-:Y:S01]  /*51c0*/  IMAD.U32 R2, RZ, RZ, UR10 ;  /* 0x0000000aff027e24 */ /* 0x000fe2000f8e00ff */
[----:B------:R-:W-:-:S03]  /*51d0*/  ISETP.GE.AND P0, PT, R240, UR9, PT ;  /* 0x00000009f0007c0c */ /* 0x000fc6000bf06270 */
[----:B--2---:R-:W-:-:S04]  /*51e0*/  IMAD.WIDE R196, R2, 0x4, R196 ;  /* 0x0000000402c47825 */ /* 0x004fc800078e02c4 */
[----:B---3--:R-:W-:-:S04]  /*51f0*/  IMAD.WIDE R128, R2, 0x4, R128 ;  /* 0x0000000402807825 */ /* 0x008fc800078e0280 */
[----:B----4-:R-:W-:-:S04]  /*5200*/  IMAD.WIDE R126, R2, 0x4, R126 ;  /* 0x00000004027e7825 */ /* 0x010fc800078e027e */
[----:B-----5:R-:W-:-:S04]  /*5210*/  IMAD.WIDE R124, R2, 0x4, R124 ;  /* 0x00000004027c7825 */ /* 0x020fc800078e027c */
[----:B-1----:R-:W-:-:S04]  /*5220*/  IMAD.WIDE R122, R2, 0x4, R122 ;  /* 0x00000004027a7825 */ /* 0x002fc800078e027a */
[----:B------:R-:W-:-:S04]  /*5230*/  IMAD.WIDE R120, R2, 0x4, R120 ;  /* 0x0000000402787825 */ /* 0x000fc800078e0278 */
[----:B------:R-:W-:-:S04]  /*5240*/  IMAD.WIDE R118, R2, 0x4, R118 ;  /* 0x0000000402767825 */ /* 0x000fc800078e0276 */
[----:B------:R-:W-:Y:S01]  /*5250*/  IMAD.WIDE R116, R2, 0x4, R116 ;  /* 0x0000000402747825 */ /* 0x000fe200078e0274 */
[----:B------:R-:W-:Y:S02]  /*5260*/  LOP3.LUT R2, R249, 0xe0, RZ, 0xc0, !PT ;  /* 0x000000e0f9027812 */ /* 0x000fe400078ec0ff */
[----:B------:R-:W-:Y:S02]  /*5270*/  SEL R249, RZ, 0x4, P0 ;  /* 0x00000004fff97807 */ /* 0x000fe40000000000 */
[----:B------:R-:W-:Y:S01]  /*5280*/  SHF.R.U32.HI R3, RZ, 0x1, R2 ;  /* 0x00000001ff037819 */ /* 0x000fe20000011602 */
[----:B------:R-:W-:Y:S01]  /*5290*/  IMAD.SHL.U32 R2, R228, 0x4, RZ ;  /* 0x00000004e4027824 */ /* 0x000fe200078e00ff */
[----:B------:R-:W-:-:S04]  /*52a0*/  ISETP.GE.AND P0, PT, R239, UR9, PT ;  /* 0x00000009ef007c0c */ /* 0x000fc8000bf06270 */
[----:B------:R-:W-:Y:S02]  /*52b0*/  LOP3.LUT R2, R2, R3, RZ, 0x3c, !PT ;  /* 0x0000000302027212 */ /* 0x000fe400078e3cff */
[----:B------:R-:W-:Y:S02]  /*52c0*/  SEL R250, RZ, 0x4, P0 ;  /* 0x00000004fffa7807 */ /* 0x000fe40000000000 */
[----:B------:R-:W-:Y:S01]  /*52d0*/  ISETP.GE.AND P0, PT, R251, UR9, PT ;  /* 0x00000009fb007c0c */ /* 0x000fe2000bf06270 */
[----:B------:R-:W-:-:S03]  /*52e0*/  VIADD R3, R2, UR28 ;  /* 0x0000001c02037c36 */ /* 0x000fc60008000000 */
[----:B------:R-:W-:Y:S02]  /*52f0*/  SEL R251, RZ, 0x4, P0 ;  /* 0x00000004fffb7807 */ /* 0x000fe40000000000 */
[----:B------:R1:W-:Y:S01]  /*5300*/  LDGSTS.E [R3], desc[UR40][R114.64], P1 ;  /* 0x0000000072037fae */ /* 0x0003e200089a1028 */
[----:B------:R-:W-:Y:S01]  /*5310*/  ISETP.GE.AND P0, PT, R238, UR9, PT ;  /* 0x00000009ee007c0c */ /* 0x000fe2000bf06270 */
[----:B------:R-:W-:Y:S02]  /*5320*/  USHF.R.S32.HI UR9, URZ, 0x1f, UR10 ;  /* 0x0000001fff097899 */ /* 0x000fe4000801140a */
[----:B------:R2:W-:Y:S01]  /*5330*/  LDGSTS.E [R3+0x400], desc[UR40][R112.64], P1 ;  /* 0x0040000070037fae */ /* 0x0005e200089a1028 */
[----:B------:R-:W-:Y:S01]  /*5340*/  SEL R252, RZ, 0x4, P0 ;  /* 0x00000004fffc7807 */ /* 0x000fe20000000000 */
[----:B------:R-:W-:Y:S02]  /*5350*/  USHF.L.U64.HI UR65, UR10, 0x2, UR9 ;  /* 0x000000020a417899 */ /* 0x000fe40008010209 */
[----:B------:R3:W-:Y:S04]  /*5360*/  LDGSTS.E [R3+0x800], desc[UR40][R110.64], P1 ;  /* 0x008000006e037fae */ /* 0x0007e800089a1028 */
[----:B------:R-:W-:Y:S04]  /*5370*/  LDGSTS.E [R3+0xc00], desc[UR40][R108.64], P1 ;  /* 0x00c000006c037fae */ /* 0x000fe800089a1028 */
        /* <DEDUP_REMOVED lines=59> */
[----:B------:R-:W-:Y:S01]  /*5730*/  LDGSTS.E [R3+0xfc00], desc[UR40][R194.64], P1 ;  /* 0x0fc00000c2037fae */ /* 0x000fe200089a1028 */
[----:B------:R-:W-:-:S03]  /*5740*/  PLOP3.LUT P1, PT, PT, PT, UP2, 0x80, 0x8 ;  /* 0x000000000008781c */ /* 0x000fc60003f2f028 */
[----:B------:R-:W0:Y:S01]  /*5750*/  LDGDEPBAR ;  /* 0x00000000000079af */ /* 0x000e220000000000 */
[----:B------:R-:W-:Y:S01]  /*5760*/  SEL R52, R52, RZ, P1 ;  /* 0x000000ff34347207 */ /* 0x000fe20000800000 */
[----:B------:R-:W-:Y:S01]  /*5770*/  BAR.SYNC.DEFER_BLOCKING 0x0 ;  /* 0x0000000000007b1d */ /* 0x000fe20000010000 */
[----:B------:R-:W-:-:S04]  /*5780*/  PLOP3.LUT P1, PT, PT, PT, UP2, 0x80, 0x8 ;  /* 0x000000000008781c */ /* 0x000fc80003f2f028 */
[----:B------:R-:W-:Y:S02]  /*5790*/  SEL R249, R249, RZ, P1 ;  /* 0x000000fff9f97207 */ /* 0x000fe40000800000 */
[----:B------:R-:W-:-:S04]  /*57a0*/  PLOP3.LUT P1, PT, PT, PT, UP2, 0x80, 0x8 ;  /* 0x000000000008781c */ /* 0x000fc80003f2f028 */
[----:B------:R-:W-:Y:S02]  /*57b0*/  SEL R250, R250, RZ, P1 ;  /* 0x000000fffafa7207 */ /* 0x000fe40000800000 */
[----:B------:R-:W-:-:S04]  /*57c0*/  PLOP3.LUT P1, PT, PT, PT, UP2, 0x80, 0x8 ;  /* 0x000000000008781c */ /* 0x000fc80003f2f028 */
[----:B------:R-:W-:Y:S02]  /*57d0*/  SEL R251, R251, RZ, P1 ;  /* 0x000000fffbfb7207 */ /* 0x000fe40000800000 */
[----:B------:R-:W-:Y:S01]  /*57e0*/  PLOP3.LUT P1, PT, PT, PT, UP2, 0x80, 0x8 ;  /* 0x000000000008781c */ /* 0x000fe20003f2f028 */
[----:B------:R-:W-:Y:S01]  /*57f0*/  UISETP.LT.OR UP2, UPT, UR8, 0x20, UP1 ;  /* 0x000000200800788c */ /* 0x000fe20008f41670 */
[----:B------:R-:W-:Y:S02]  /*5800*/  ISETP.NE.U32.AND P0, PT, R251, RZ, PT ;  /* 0x000000fffb00720c */ /* 0x000fe40003f05070 */
[----:B------:R-:W-:Y:S01]  /*5810*/  SEL R252, R252, RZ, P1 ;  /* 0x000000fffcfc7207 */ /* 0x000fe20000800000 */
[----:B------:R-:W-:Y:S01]  /*5820*/  @!PT LDS RZ, [RZ] ;  /* 0x00000000fffff984 */ /* 0x000fe20000000800 */
[----:B------:R-:W-:Y:S01]  /*5830*/  @!PT LDS RZ, [RZ] ;  /* 0x00000000fffff984 */ /* 0x000fe20000000800 */
[----:B------:R-:W-:Y:S01]  /*5840*/  @!PT LDS RZ, [RZ] ;  /* 0x00000000fffff984 */ /* 0x000fe20000000800 */
[----:B------:R4:W-:Y:S01]  /*5850*/  LDGSTS.E [R234+0x32000], desc[UR40][R196.64], P4 ;  /* 0x32000000c4ea7fae */ /* 0x0009e2000a1a1028 */
[----:B------:R-:W-:Y:S01]  /*5860*/  ISETP.NE.U32.AND P1, PT, R52, RZ, PT ;  /* 0x000000ff3400720c */ /* 0x000fe20003f25070 */
[----:B------:R-:W-:Y:S01]  /*5870*/  IMAD.U32 R52, RZ, RZ, UR11 ;  /* 0x0000000bff347e24 */ /* 0x000fe2000f8e00ff */
[----:B------:R-:W-:Y:S01]  /*5880*/  ISETP.NE.U32.AND P4, PT, R249, RZ, PT ;  /* 0x000000fff900720c */ /* 0x000fe20003f85070 */
[----:B------:R5:W-:Y:S01]  /*5890*/  LDGSTS.E [R224+0x32000], desc[UR40][R128.64], P5 ;  /* 0x3200000080e07fae */ /* 0x000be2000a9a1028 */
[----:B------:R-:W-:Y:S01]  /*58a0*/  ISETP.NE.U32.AND P5, PT, R250, RZ, PT ;  /* 0x000000fffa00720c */ /* 0x000fe20003fa5070 */
[----:B-1----:R-:W-:-:S02]  /*58b0*/  IMAD.WIDE R114, R52, 0x4, R114 ;  /* 0x0000000434727825 */ /* 0x002fc400078e0272 */
[----:B------:R5:W-:Y:S01]  /*58c0*/  LDGSTS.E [R225+0x32000], desc[UR40][R126.64], P6 ;  /* 0x320000007ee17fae */ /* 0x000be2000b1a1028 */
[----:B------:R-:W-:Y:S01]  /*58d0*/  ISETP.NE.U32.AND P6, PT, R252, RZ, PT ;  /* 0x000000fffc00720c */ /* 0x000fe20003fc5070 */
[C---:B--2---:R-:W-:Y:S02]  /*58e0*/  IMAD.WIDE R112, R52.reuse, 0x4, R112 ;  /* 0x0000000434707825 */ /* 0x044fe400078e0270 */
[----:B------:R5:W-:Y:S02]  /*58f0*/  LDGSTS.E [R226+0x32000], desc[UR40][R124.64], P3 ;  /* 0x320000007ce27fae */ /* 0x000be400099a1028 */
[----:B---3--:R-:W-:Y:S02]  /*5900*/  IMAD.WIDE R110, R52, 0x4, R110 ;  /* 0x00000004346e7825 */ /* 0x008fe400078e026e */
[----:B------:R5:W-:Y:S01]  /*5910*/  LDGSTS.E [R232+0x32000], desc[UR40][R122.64], P1 ;  /* 0x320000007ae87fae */ /* 0x000be200089a1028 */
[----:B----4-:R-:W-:Y:S01]  /*5920*/  IADD3 R196, P1, PT, R196, UR39, RZ ;  /* 0x00000027c4c47c10 */ /* 0x010fe2000ff3e0ff */
[----:B------:R-:W-:-:S02]  /*5930*/  IMAD.WIDE R108, R52, 0x4, R108 ;  /* 0x00000004346c7825 */ /* 0x000fc400078e026c */
[----:B------:R5:W-:Y:S01]  /*5940*/  LDGSTS.E [R231+0x32000], desc[UR40][R120.64], P4 ;  /* 0x3200000078e77fae */ /* 0x000be2000a1a1028 */
[----:B------:R-:W-:Y:S01]  /*5950*/  IADD3.X R197, PT, PT, R197, UR65, RZ, P1, !PT ;  /* 0x00000041c5c57c10 */ /* 0x000fe20008ffe4ff */
[C---:B------:R-:W-:Y:S01]  /*5960*/  IMAD.WIDE R106, R52.reuse, 0x4, R106 ;  /* 0x00000004346a7825 */ /* 0x040fe200078e026a */
[----:B------:R-:W-:Y:S01]  /*5970*/  PLOP3.LUT P1, PT, PT, PT, UP3, 0x80, 0x8 ;  /* 0x000000000008781c */ /* 0x000fe20003f2f038 */
[----:B------:R5:W-:Y:S02]  /*5980*/  LDGSTS.E [R230+0x32000], desc[UR40][R118.64], P5 ;  /* 0x3200000076e67fae */ /* 0x000be4000a9a1028 */
[C---:B------:R-:W-:Y:S02]  /*5990*/  IMAD.WIDE R104, R52.reuse, 0x4, R104 ;  /* 0x0000000434687825 */ /* 0x040fe400078e0268 */
[----:B------:R5:W-:Y:S02]  /*59a0*/  LDGSTS.E [R229+0x32000], desc[UR40][R116.64], P6 ;  /* 0x3200000074e57fae */ /* 0x000be4000b1a1028 */
[----:B------:R-:W-:-:S02]  /*59b0*/  IMAD.WIDE R102, R52, 0x4, R102 ;  /* 0x0000000434667825 */ /* 0x000fc400078e0266 */
[----:B------:R-:W0:Y:S02]  /*59c0*/  LDGDEPBAR ;  /* 0x00000000000079af */ /* 0x000e240000000000 */
[C---:B------:R-:W-:Y:S02]  /*59d0*/  IMAD.WIDE R100, R52.reuse, 0x4, R100 ;  /* 0x0000000434647825 */ /* 0x040fe400078e0264 */
[----:B------:R5:W-:Y:S02]  /*59e0*/  LDGSTS.E [R3+0x10000], desc[UR40][R114.64], P0 ;  /* 0x1000000072037fae */ /* 0x000be400081a1028 */
[C---:B------:R-:W-:Y:S02]  /*59f0*/  IMAD.WIDE R98, R52.reuse, 0x4, R98 ;  /* 0x0000000434627825 */ /* 0x040fe400078e0262 */
[----:B------:R5:W-:Y:S02]  /*5a00*/  LDGSTS.E [R3+0x10400], desc[UR40][R112.64], P0 ;  /* 0x1040000070037fae */ /* 0x000be400081a1028 */
[----:B------:R-:W-:-:S02]  /*5a10*/  IMAD.WIDE R96, R52, 0x4, R96 ;  /* 0x0000000434607825 */ /* 0x000fc400078e0260 */
[----:B------:R5:W-:Y:S02]  /*5a20*/  LDGSTS.E [R3+0x10800], desc[UR40][R110.64], P0 ;  /* 0x108000006e037fae */ /* 0x000be400081a1028 */
        /* <DEDUP_REMOVED lines=107> */
[----:B------:R5:W-:Y:S04]  /*60e0*/  LDGSTS.E [R3+0x1e000], desc[UR40][R180.64], P0 ;  /* 0x1e000000b4037fae */ /* 0x000be800081a1028 */
[----:B------:R5:W-:Y:S04]  /*60f0*/  LDGSTS.E [R3+0x1e400], desc[UR40][R182.64], P0 ;  /* 0x1e400000b6037fae */ /* 0x000be800081a1028 */
[----:B------:R5:W-:Y:S04]  /*6100*/  LDGSTS.E [R3+0x1e800], desc[UR40][R184.64], P0 ;  /* 0x1e800000b8037fae */ /* 0x000be800081a1028 */
[----:B------:R5:W-:Y:S04]  /*6110*/  LDGSTS.E [R3+0x1ec00], desc[UR40][R186.64], P0 ;  /* 0x1ec00000ba037fae */ /* 0x000be800081a1028 */
[----:B------:R5:W-:Y:S04]  /*6120*/  LDGSTS.E [R3+0x1f000], desc[UR40][R188.64], P0 ;  /* 0x1f000000bc037fae */ /* 0x000be800081a1028 */
[----:B------:R5:W-:Y:S04]  /*6130*/  LDGSTS.E [R3+0x1f400], desc[UR40][R190.64], P0 ;  /* 0x1f400000be037fae */ /* 0x000be800081a1028 */
[----:B------:R5:W-:Y:S04]  /*6140*/  LDGSTS.E [R3+0x1f800], desc[UR40][R192.64], P0 ;  /* 0x1f800000c0037fae */ /* 0x000be800081a1028 */
[----:B------:R5:W-:Y:S01]  /*6150*/  LDGSTS.E [R3+0x1fc00], desc[UR40][R194.64], P0 ;  /* 0x1fc00000c2037fae */ /* 0x000be200081a1028 */
[----:B------:R-:W-:-:S03]  /*6160*/  ISETP.GE.AND P0, PT, R156, UR58, PT ;  /* 0x0000003a9c007c0c */ /* 0x000fc6000bf06270 */
[----:B------:R-:W0:Y:S01]  /*6170*/  LDGDEPBAR ;  /* 0x00000000000079af */ /* 0x000e220000000000 */
[----:B------:R-:W-:-:S04]  /*6180*/  SEL R52, RZ, 0x4, P0 ;  /* 0x00000004ff347807 */ /* 0x000fc80000000000 */
[----:B------:R-:W-:-:S04]  /*6190*/  SEL R52, R52, RZ, P1 ;  /* 0x000000ff34347207 */ /* 0x000fc80000800000 */
[----:B------:R-:W-:Y:S01]  /*61a0*/  ISETP.NE.U32.AND P0, PT, R52, RZ, PT ;  /* 0x000000ff3400720c */ /* 0x000fe20003f05070 */
[----:B------:R-:W-:-:S04]  /*61b0*/  DEPBAR.LE SB0, 0x2 ;  /* 0x000080800000791a */ /* 0x000fc80000000000 */
[----:B------:R-:W-:Y:S06]  /*61c0*/  BAR.SYNC.DEFER_BLOCKING 0x0 ;  /* 0x0000000000007b1d */ /* 0x000fec0000010000 */
[----:B-----5:R-:W-:Y:S05]  /*61d0*/  BRA.U UP2, `(.L_x_6) ;  /* 0x0000000102d87547 */ /* 0x020fea000b800000 */
[----:B------:R-:W-:Y:S02]  /*61e0*/  USHF.R.U32.HI UR12, URZ, 0x4, UR28 ;  /* 0x00000004ff0c7899 */ /* 0x000fe4000801161c */
[----:B------:R-:W-:Y:S02]  /*61f0*/  UIADD3 UR5, UPT, UPT, UR28, 0x30000, URZ ;  /* 0x000300001c057890 */ /* 0x000fe4000fffe0ff */
[----:B------:R-:W-:Y:S02]  /*6200*/  USGXT.U32 UR12, UR12, 0xe ;  /* 0x0000000e0c0c789a */ /* 0x000fe40008000000 */
[----:B------:R-:W-:Y:S02]  /*6210*/  USHF.R.U32.HI UR5, URZ, 0x4, UR5 ;  /* 0x00000004ff057899 */ /* 0x000fe40008011605 */
[----:B------:R-:W-:Y:S02]  /*6220*/  UIADD3 UR36, UP2, UPT, UR12, 0x2, URZ ;  /* 0x000000020c247890 */ /* 0x000fe4000ff5e0ff */
[----:B------:R-:W-:Y:S01]  /*6230*/  USGXT.U32 UR14, UR5, 0xe ;  /* 0x0000000e050e789a */ /* 0x000fe20008000000 */
[----:B------:R-:W-:Y:S01]  /*6240*/  UMOV UR4, URZ ;  /* 0x000000ff00047c82 */ /* 0x000fe20008000000 */
[----:B------:R-:W-:Y:S01]  /*6250*/  UMOV UR6, URZ ;  /* 0x000000ff00067c82 */ /* 0x000fe20008000000 */
[----:B------:R-:W-:-:S02]  /*6260*/  UIADD3.X UR37, UPT, UPT, UR4, 0x40004040, URZ, UP2, !UPT ;  /* 0x4000404004257890 */ /* 0x000fc400097fe4ff */
[----:B------:R-:W-:Y:S01]  /*6270*/  UIADD3 UR42, UP2, UPT, UR14, 0x2, URZ ;  /* 0x000000020e2a7890 */ /* 0x000fe2000ff5e0ff */
[----:B------:R-:W-:Y:S01]  /*6280*/  UMOV UR4, UR31 ;  /* 0x0000001f00047c82 */ /* 0x000fe20008000000 */
[----:B------:R-:W-:Y:S02]  /*6290*/  UMOV UR5, URZ ;  /* 0x000000ff00057c82 */ /* 0x000fe40008000000 */
[----:B------:R-:W-:Y:S01]  /*62a0*/  UIADD3.X UR43, UPT, UPT, UR6, 0x40004040, URZ, UP2, !UPT ;  /* 0x40004040062b7890 */ /* 0x000fe200097fe4ff */
[----:B------:R-:W-:Y:S01]  /*62b0*/  UMOV UR59, UR4 ;  /* 0x00000004003b7c82 */ /* 0x000fe20008000000 */
[----:B------:R-:W-:Y:S02]  /*62c0*/  UIADD3.64 UR4, UPT, UPT, UR36, 0x2, URZ ;  /* 0x0000000224047897 */ /* 0x000fe4000fffe0ff */
[----:B------:R-:W-:Y:S02]  /*62d0*/  UIADD3.64 UR50, UPT, UPT, UR42, 0x2, URZ ;  /* 0x000000022a327897 */ /* 0x000fe4000fffe0ff */
[----:B------:R-:W-:-:S02]  /*62e0*/  UIADD3.64 UR6, UPT, UPT, UR36, 0x4, URZ ;  /* 0x0000000424067897 */ /* 0x000fc4000fffe0ff */
[----:B------:R-:W-:Y:S02]  /*62f0*/  UIADD3.64 UR52, UPT, UPT, UR42, 0x4, URZ ;  /* 0x000000042a347897 */ /* 0x000fe4000fffe0ff */
[----:B------:R-:W-:Y:S02]  /*6300*/  UIADD3 UR38, UPT, UPT, UR27, 0x100000, URZ ;  /* 0x001000001b267890 */ /* 0x000fe4000fffe0ff */
[----:B------:R-:W-:Y:S02]  /*6310*/  UIADD3.64 UR46, UPT, UPT, UR36, 0x7fe, URZ ;  /* 0x000007fe242e7897 */ /* 0x000fe4000fffe0ff */
[----:B------:R-:W-:Y:S02]  /*6320*/  UIADD3 UR60, UPT, UPT, UR27, 0x100000, URZ ;  /* 0x001000001b3c7890 */ /* 0x000fe4000fffe0ff */
[----:B------:R-:W-:Y:S02]  /*6330*/  UIADD3.64 UR48, UPT, UPT, UR36, 0x800, URZ ;  /* 0x0000080024307897 */ /* 0x000fe4000fffe0ff */
[----:B------:R-:W-:-:S02]  /*6340*/  UIADD3 UR61, UPT, UPT, UR27, 0x100000, URZ ;  /* 0x001000001b3d7890 */ /* 0x000fc4000fffe0ff */
[----:B------:R-:W-:Y:S01]  /*6350*/  UIADD3.64 UR54, UPT, UPT, UR36, 0x802, URZ ;  /* 0x0000080224367897 */ /* 0x000fe2000fffe0ff */
[----:B------:R-:W-:Y:S01]  /*6360*/  UMOV UR18, 0x0 ;  /* 0x0000000000127882 */ /* 0x000fe20000000000 */
[----:B------:R-:W-:Y:S01]  /*6370*/  UMOV UR19, 0x4400910 ;  /* 0x0440091000137882 */ /* 0x000fe20000000000 */
[----:B------:R-:W-:Y:S01]  /*6380*/  UIADD3 UR62, UPT, UPT, UR27, 0x100000, URZ ;  /* 0x001000001b3e7890 */ /* 0x000fe2000fffe0ff */
[----:B------:R-:W-:Y:S01]  /*6390*/  UMOV UR13, 0x40004040 ;  /* 0x40004040000d7882 */ /* 0x000fe20000000000 */
[----:B------:R-:W-:Y:S01]  /*63a0*/  UIADD3.64 UR56, UPT, UPT, UR36, 0x804, URZ ;  /* 0x0000080424387897 */ /* 0x000fe2000fffe0ff */
[----:B------:R-:W-:Y:S01]  /*63b0*/  UMOV UR15, 0x40004040 ;  /* 0x40004040000f7882 */ /* 0x000fe20000000000 */
[----:B------:R-:W-:Y:S01]  /*63c0*/  UMOV UR32, 0x0 ;  /* 0x0000000000207882 */ /* 0x000fe20000000000 */
[----:B------:R-:W-:Y:S01]  /*63d0*/  UMOV UR33, 0x4400910 ;  /* 0x0440091000217882 */ /* 0x000fe20000000000 */
[----:B------:R-:W-:Y:S01]  /*63e0*/  UMOV UR24, 0x0 ;  /* 0x0000000000187882 */ /* 0x000fe20000000000 */
[----:B------:R-:W-:Y:S01]  /*63f0*/  UMOV UR25, 0x4400910 ;  /* 0x0440091000197882 */ /* 0x000fe20000000000 */
[----:B------:R1:W-:Y:S01]  /*6400*/  UTCHMMA gdesc[UR14], gdesc[UR12], tmem[UR27], tmem[UR18], idesc[UR19], !UPT ;  /* 0x00ff120c0e0075ea */ /* 0x0003e2000f80001b */
[----:B------:R-:W-:Y:S01]  /*6410*/  UMOV UR22, 0x0 ;  /* 0x0000000000167882 */ /* 0x000fe20000000000 */
[----:B------:R-:W-:Y:S01]  /*6420*/  UMOV UR23, 0x4400910 ;  /* 0x0440091000177882 */ /* 0x000fe20000000000 */
[----:B------:R1:W-:Y:S01]  /*6430*/  UTCHMMA gdesc[UR42], gdesc[UR36], tmem[UR27], tmem[UR32], idesc[UR33], UPT ;  /* 0x00ff20242a0075ea */ /* 0x0003e2000b80001b */
        /* <DEDUP_REMOVED lines=8> */
[----:B------:R1:W-:Y:S01]  /*64c0*/  UTCHMMA gdesc[UR14], gdesc[UR46], tmem[UR38], tmem[UR20], idesc[UR21], !UPT ;  /* 0x00ff142e0e0075ea */ /* 0x0003e2000f800026 */
[----:B------:R-:W-:Y:S01]  /*64d0*/  UMOV UR44, 0x0 ;  /* 0x00000000002c7882 */ /* 0x000fe20000000000 */
[----:B------:R-:W-:Y:S01]  /*64e0*/  UMOV UR45, 0x4400910 ;  /* 0x04400910002d7882 */ /* 0x000fe20000000000 */
[----:B------:R1:W-:Y:S01]  /*64f0*/  UTCHMMA gdesc[UR42], gdesc[UR48], tmem[UR60], tmem[UR16], idesc[UR17], UPT ;  /* 0x00ff10302a0075ea */ /* 0x0003e2000b80003c */
[----:B------:R1:W-:Y:S01]  /*6500*/  UTCHMMA gdesc[UR50], gdesc[UR54], tmem[UR61], tmem[UR34], idesc[UR35], UPT ;  /* 0x00ff2236320075ea */ /* 0x0003e2000b80003d */
[----:B------:R1:W-:Y:S01]  /*6510*/  UTCHMMA gdesc[UR52], gdesc[UR56], tmem[UR62], tmem[UR44], idesc[UR45], UPT ;  /* 0x00ff2c38340075ea */ /* 0x0003e2000b80003e */
[----:B------:R1:W-:Y:S01]  /*6520*/  UTCBAR [UR59], URZ ;  /* 0x000000ff3b0073e9 */ /* 0x0003e200080000ff */
[----:B------:R-:W-:Y:S01]  /*6530*/  NOP ;  /* 0x0000000000007918 */ /* 0x000fe20000000000 */
.L_x_6:
[----:B------:R-:W-:Y:S01]  /*6540*/  BAR.SYNC.DEFER_BLOCKING 0x0 ;  /* 0x0000000000007b1d */ /* 0x000fe20000010000 */
[----:B------:R-:W-:Y:S01]  /*6550*/  PLOP3.LUT P1, PT, PT, PT, UP3, 0x80, 0x8 ;  /* 0x000000000008781c */ /* 0x000fe20003f2f038 */
[----:B-1----:R-:W-:Y:S01]  /*6560*/  USHF.R.S32.HI UR14, URZ, 0x1f, UR11 ;  /* 0x0000001fff0e7899 */ /* 0x002fe2000801140b */
[----:B------:R-:W-:Y:S01]  /*6570*/  ISETP.GE.AND P3, PT, R240, UR58, PT ;  /* 0x0000003af0007c0c */ /* 0x000fe2000bf66270 */
[----:B------:R-:W-:Y:S01]  /*6580*/  USHF.L.U32 UR66, UR11, 0x2, URZ ;  /* 0x000000020b427899 */ /* 0x000fe200080006ff */
[----:B------:R-:W-:Y:S01]  /*6590*/  PLOP3.LUT P4, PT, PT, PT, UP3, 0x80, 0x8 ;  /* 0x000000000008781c */ /* 0x000fe20003f8f038 */
[----:B------:R-:W-:Y:S01]  /*65a0*/  USHF.L.U64.HI UR67, UR11, 0x2, UR14 ;  /* 0x000000020b437899 */ /* 0x000fe2000801020e */
[----:B------:R-:W-:Y:S01]  /*65b0*/  PLOP3.LUT P5, PT, PT, PT, UP3, 0x80, 0x8 ;  /* 0x000000000008781c */ /* 0x000fe20003faf038 */
[----:B------:R-:W1:Y:S01]  /*65c0*/  S2R R249, SR_TID.X ;  /* 0x0000000000f97919 */ /* 0x000e620000002100 */
[----:B------:R-:W-:Y:S01]  /*65d0*/  ISETP.GE.AND P6, PT, R239, UR58, PT ;  /* 0x0000003aef007c0c */ /* 0x000fe2000bfc6270 */
[----:B------:R-:W-:Y:S01]  /*65e0*/  UISETP.GE.AND UP2, UPT, UR8, 0x20, UPT ;  /* 0x000000200800788c */ /* 0x000fe2000bf46270 */
[----:B------:R-:W-:Y:S01]  /*65f0*/  UMOV UR7, URZ ;  /* 0x000000ff00077c82 */ /* 0x000fe20008000000 */
[----:B------:R-:W-:Y:S01]  /*6600*/  @!PT LDS RZ, [RZ] ;  /* 0x00000000fffff984 */ /* 0x000fe20000000800 */
[----:B------:R-:W-:Y:S01]  /*6610*/  @!PT LDS RZ, [RZ] ;  /* 0x00000000fffff984 */ /* 0x000fe20000000800 */
[----:B------:R-:W-:Y:S01]  /*6620*/  @!PT LDS RZ, [RZ] ;  /* 0x00000000fffff984 */ /* 0x000fe20000000800 */
[----:B------:R-:W-:Y:S01]  /*6630*/  LDGSTS.E [R234+0x34000], desc[UR40][R196.64], P0 ;  /* 0x34000000c4ea7fae */ /* 0x000fe200081a1028 */
[----:B------:R-:W-:-:S04]  /*6640*/  ISETP.GE.AND P0, PT, R237, UR58, PT ;  /* 0x0000003aed007c0c */ /* 0x000fc8000bf06270 */
[----:B------:R-:W-:-:S04]  /*6650*/  SEL R52, RZ, 0x4, P0 ;  /* 0x00000004ff347807 */ /* 0x000fc80000000000 */
[----:B------:R-:W-:Y:S02]  /*6660*/  SEL R52, R52, RZ, P1 ;  /* 0x000000ff34347207 */ /* 0x000fe40000800000 */
[----:B------:R-:W-:Y:S02]  /*6670*/  IADD3 R128, P1, PT, R128, UR39, RZ ;  /* 0x0000002780807c10 */ /* 0x000fe4000ff3e0ff */
[----:B------:R-:W-:Y:S02]  /*6680*/  ISETP.NE.U32.AND P0, PT, R52, RZ, PT ;  /* 0x000000ff3400720c */ /* 0x000fe40003f05070 */
[----:B------:R-:W-:Y:S02]  /*6690*/  IADD3.X R129, PT, PT, R129, UR65, RZ, P1, !PT ;  /* 0x0000004181817c10 */ /* 0x000fe40008ffe4ff */
[----:B------:R-:W-:Y:S02]  /*66a0*/  PLOP3.LUT P1, PT, PT, PT, UP3, 0x80, 0x8 ;  /* 0x000000000008781c */ /* 0x000fe40003f2f038 */
[----:B-1----:R-:W-:-:S07]  /*66b0*/  LOP3.LUT R249, R249, 0x1f, RZ, 0xc0, !PT ;  /* 0x0000001ff9f97812 */ /* 0x002fce00078ec0ff */
[----:B------:R-:W-:Y:S01]  /*66c0*/  LDGSTS.E [R224+0x34000], desc[UR40][R128.64], P0 ;  /* 0x3400000080e07fae */ /* 0x000fe200081a1028 */
[----:B------:R-:W-:-:S04]  /*66d0*/  ISETP.GE.AND P0, PT, R236, UR58, PT ;  /* 0x0000003aec007c0c */ /* 0x000fc8000bf06270 */
[----:B------:R-:W-:-:S04]  /*66e0*/  SEL R52, RZ, 0x4, P0 ;  /* 0x00000004ff347807 */ /* 0x000fc80000000000 */
[----:B------:R-:W-:Y:S02]  /*66f0*/  SEL R52, R52, RZ, P1 ;  /* 0x000000ff34347207 */ /* 0x000fe40000800000 */
[----:B------:R-:W-:Y:S02]  /*6700*/  IADD3 R126, P1, PT, R126, UR39, RZ ;  /* 0x000000277e7e7c10 */ /* 0x000fe4000ff3e0ff */
[----:B------:R-:W-:Y:S02]  /*6710*/  ISETP.NE.U32.AND P0, PT, R52, RZ, PT ;  /* 0x000000ff3400720c */ /* 0x000fe40003f05070 */
[----:B------:R-:W-:Y:S02]  /*6720*/  IADD3.X R127, PT, PT, R127, UR65, RZ, P1, !PT ;  /* 0x000000417f7f7c10 */ /* 0x000fe40008ffe4ff */
[----:B------:R-:W-:-:S09]  /*6730*/  PLOP3.LUT P1, PT, PT, PT, UP3, 0x80, 0x8 ;  /* 0x000000000008781c */ /* 0x000fd20003f2f038 */
        /* <DEDUP_REMOVED lines=8> */
[----:B------:R1:W-:Y:S01]  /*67c0*/  LDGSTS.E [R226+0x34000], desc[UR40][R124.64], P0 ;  /* 0x340000007ce27fae */ /* 0x0003e200081a1028 */
[----:B------:R-:W-:-:S04]  /*67d0*/  ISETP.GE.AND P0, PT, R249, UR58, PT ;  /* 0x0000003af9007c0c */ /* 0x000fc8000bf06270 */
[----:B------:R-:W-:-:S04]  /*67e0*/  SEL R52, RZ, 0x4, P0 ;  /* 0x00000004ff347807 */ /* 0x000fc80000000000 */
[----:B------:R-:W-:Y:S02]  /*67f0*/  SEL R52, R52, RZ, P1 ;  /* 0x000000ff34347207 */ /* 0x000fe40000800000 */
[----:B------:R-:W-:Y:S02]  /*6800*/  ISETP.GE.AND P1, PT, R241, UR58, PT ;  /* 0x0000003af1007c0c */ /* 0x000fe4000bf26270 */
[----:B------:R-:W-:Y:S02]  /*6810*/  ISETP.NE.U32.AND P0, PT, R52, RZ, PT ;  /* 0x000000ff3400720c */ /* 0x000fe40003f05070 */
[----:B------:R-:W-:Y:S02]  /*6820*/  SEL R52, RZ, 0x4, P1 ;  /* 0x00000004ff347807 */ /* 0x000fe40000800000 */
[----:B-1----:R-:W-:Y:S02]  /*6830*/  SEL R124, RZ, 0x4, P3 ;  /* 0x00000004ff7c7807 */ /* 0x002fe40001800000 */
[----:B------:R-:W-:-:S02]  /*6840*/  SEL R52, R52, RZ, P4 ;  /* 0x000000ff34347207 */ /* 0x000fc40002000000 */
[----:B------:R-:W-:Y:S02]  /*6850*/  SEL R124, R124, RZ, P5 ;  /* 0x000000ff7c7c7207 */ /* 0x000fe40002800000 */
[----:B------:R-:W-:Y:S02]  /*6860*/  ISETP.GE.AND P5, PT, R238, UR58, PT ;  /* 0x0000003aee007c0c */ /* 0x000fe4000bfa6270 */
[----:B------:R-:W-:Y:S02]  /*6870*/  ISETP.NE.U32.AND P1, PT, R52, RZ, PT ;  /* 0x000000ff3400720c */ /* 0x000fe40003f25070 */
[----:B------:R-:W-:Y:S02]  /*6880*/  ISETP.NE.U32.AND P3, PT, R124, RZ, PT ;  /* 0x000000ff7c00720c */ /* 0x000fe40003f65070 */
[----:B------:R-:W-:Y:S02]  /*6890*/  SEL R52, RZ, 0x4, P6 ;  /* 0x00000004ff347807 */ /* 0x000fe40003000000 */
[----:B------:R-:W-:-:S02]  /*68a0*/  PLOP3.LUT P6, PT, PT, PT, UP3, 0x80, 0x8 ;  /* 0x000000000008781c */ /* 0x000fc40003fcf038 */
[----:B------:R-:W-:Y:S02]  /*68b0*/  SEL R124, RZ, 0x4, P5 ;  /* 0x00000004ff7c7807 */ /* 0x000fe40002800000 */
[----:B------:R-:W-:Y:S01]  /*68c0*/  PLOP3.LUT P4, PT, PT, PT, UP3, 0x80, 0x8 ;  /* 0x000000000008781c */ /* 0x000fe20003f8f038 */
[----:B------:R-:W-:Y:S01]  /*68d0*/  UISETP.GE.AND UP3, UPT, UR8, 0x40, UPT ;  /* 0x000000400800788c */ /* 0x000fe2000bf66270 */
[----:B------:R-:W-:Y:S02]  /*68e0*/  SEL R124, R124, RZ, P6 ;  /* 0x000000ff7c7c7207 */ /* 0x000fe40003000000 */
[----:B------:R-:W-:Y:S02]  /*68f0*/  IADD3 R122, P6, PT, R122, UR39, RZ ;  /* 0x000000277a7a7c10 */ /* 0x000fe4000ffde0ff */
[----:B------:R-:W-:Y:S02]  /*6900*/  SEL R52, R52, RZ, P4 ;  /* 0x000000ff34347207 */ /* 0x000fe40002000000 */
[----:B------:R-:W-:-:S02]  /*6910*/  IADD3.X R123, PT, PT, R123, UR65, RZ, P6, !PT ;  /* 0x000000417b7b7c10 */ /* 0x000fc4000b7fe4ff */
[----:B------:R-:W-:Y:S02]  /*6920*/  IADD3 R120, P6, PT, R120, UR39, RZ ;  /* 0x0000002778787c10 */ /* 0x000fe4000ffde0ff */
[----:B------:R-:W-:Y:S01]  /*6930*/  ISETP.NE.U32.AND P4, PT, R124, RZ, PT ;  /* 0x000000ff7c00720c */ /* 0x000fe20003f85070 */
[----:B------:R1:W-:Y:S01]  /*6940*/  LDGSTS.E [R232+0x34000], desc[UR40][R122.64], P1 ;  /* 0x340000007ae87fae */ /* 0x0003e200089a1028 */
[----:B------:R-:W-:Y:S02]  /*6950*/  IADD3.X R121, PT, PT, R121, UR65, RZ, P6, !PT ;  /* 0x0000004179797c10 */ /* 0x000fe4000b7fe4ff */
[----:B------:R-:W-:Y:S02]  /*6960*/  IADD3 R118, P6, PT, R118, UR39, RZ ;  /* 0x0000002776767c10 */ /* 0x000fe4000ffde0ff */
[----:B------:R-:W-:Y:S01]  /*6970*/  ISETP.NE.U32.AND P5, PT, R52, RZ, PT ;  /* 0x000000ff3400720c */ /* 0x000fe20003fa5070 */
[----:B------:R1:W-:Y:S01]  /*6980*/  LDGSTS.E [R231+0x34000], desc[UR40][R120.64], P3 ;  /* 0x3400000078e77fae */ /* 0x0003e200099a1028 */
[----:B------:R-:W-:-:S02]  /*6990*/  IADD3.X R119, PT, PT, R119, UR65, RZ, P6, !PT ;  /* 0x0000004177777c10 */ /* 0x000fc4000b7fe4ff */
[----:B------:R-:W-:-:S04]  /*69a0*/  IADD3 R116, P6, PT, R116, UR39, RZ ;  /* 0x0000002774747c10 */ /* 0x000fc8000ffde0ff */
[----:B------:R-:W-:Y:S02]  /*69b0*/  IADD3.X R117, PT, PT, R117, UR65, RZ, P6, !PT ;  /* 0x0000004175757c10 */ /* 0x000fe4000b7fe4ff */
[----:B------:R-:W-:-:S03]  /*69c0*/  IADD3 R114, P6, PT, R114, UR66, RZ ;  /* 0x0000004272727c10 */ /* 0x000fc6000ffde0ff */
[----:B------:R1:W-:Y:S01]  /*69d0*/  LDGSTS.E [R230+0x34000], desc[UR40][R118.64], P5 ;  /* 0x3400000076e67fae */ /* 0x0003e2000a9a1028 */
[----:B------:R-:W-:Y:S02]  /*69e0*/  IADD3.X R115, PT, PT, R115, UR67, RZ, P6, !PT ;  /* 0x0000004373737c10 */ /* 0x000fe4000b7fe4ff */
[----:B------:R-:W-:Y:S01]  /*69f0*/  IADD3 R112, P6, PT, R112, UR66, RZ ;  /* 0x0000004270707c10 */ /* 0x000fe2000ffde0ff */
[----:B------:R1:W-:Y:S03]  /*6a00*/  LDGSTS.E [R229+0x34000], desc[UR40][R116.64], P4 ;  /* 0x3400000074e57fae */ /* 0x0003e6000a1a1028 */
[----:B------:R-:W-:Y:S01]  /*6a10*/  IADD3.X R113, PT, PT, R113, UR67, RZ, P6, !PT ;  /* 0x0000004371717c10 */ /* 0x000fe2000b7fe4ff */
[----:B------:R-:W0:Y:S01]  /*6a20*/  LDGDEPBAR ;  /* 0x00000000000079af */ /* 0x000e220000000000 */
[----:B------:R-:W-:-:S03]  /*6a30*/  IADD3 R110, P6, PT, R110, UR66, RZ ;  /* 0x000000426e6e7c10 */ /* 0x000fc6000ffde0ff */
[----:B------:R1:W-:Y:S01]  /*6a40*/  LDGSTS.E [R3+0x20000], desc[UR40][R114.64], P0 ;  /* 0x2000000072037fae */ /* 0x0003e200081a1028 */
[----:B------:R-:W-:Y:S02]  /*6a50*/  IADD3.X R111, PT, PT, R111, UR67, RZ, P6, !PT ;  /* 0x000000436f6f7c10 */ /* 0x000fe4000b7fe4ff */
[----:B------:R-:W-:Y:S01]  /*6a60*/  IADD3 R108, P6, PT, R108, UR66, RZ ;  /* 0x000000426c6c7c10 */ /* 0x000fe2000ffde0ff */
[----:B------:R1:W-:Y:S03]  /*6a70*/  LDGSTS.E [R3+0x20400], desc[UR40][R112.64], P0 ;  /* 0x2040000070037fae */ /* 0x0003e600081a1028 */
[----:B------:R-:W-:Y:S01]  /*6a80*/  IADD3.X R109, PT, PT, R109, UR67, RZ, P6, !PT ;  /* 0x000000436d6d7c10 */ /* 0x000fe2000b7fe4ff */
[----:B------:R1:W-:Y:S01]  /*6a90*/  LDGSTS.E [R3+0x20800], desc[UR40][R110.64], P0 ;  /* 0x208000006e037fae */ /* 0x0003e200081a1028 */
[----:B------:R-:W-:-:S03]  /*6aa0*/  IADD3 R106, P6, PT, R106, UR66, RZ ;  /* 0x000000426a6a7c10 */ /* 0x000fc6000ffde0ff */
[----:B------:R1:W-:Y:S01]  /*6ab0*/  LDGSTS.E [R3+0x20c00], desc[UR40][R108.64], P0 ;  /* 0x20c000006c037fae */ /* 0x0003e200081a1028 */
[----:B------:R-:W-:Y:S02]  /*6ac0*/  IADD3.X R107, PT, PT, R107, UR67, RZ, P6, !PT ;  /* 0x000000436b6b7c10 */ /* 0x000fe4000b7fe4ff */
        /* <DEDUP_REMOVED lines=176> */
[----:B------:R-:W-:-:S05]  /*75d0*/  IADD3.X R191, PT, PT, R195, UR67, RZ, P6, !PT ;  /* 0x00000043c3bf7c10 */ /* 0x000fca000b7fe4ff */
[----:B------:R1:W-:Y:S04]  /*75e0*/  LDGSTS.E [R3+0x2fc00], desc[UR40][R190.64], P0 ;  /* 0x2fc00000be037fae */ /* 0x0003e800081a1028 */
[----:B------:R-:W0:Y:S01]  /*75f0*/  LDGDEPBAR ;  /* 0x00000000000079af */ /* 0x000e220000000000 */
[----:B------:R-:W-:Y:S05]  /*7600*/  BRA.U !UP3, `(.L_x_7) ;  /* 0x000000290bc07547 */ /* 0x000fea000b800000 */
[----:B-1----:R-:W-:Y:S01]  /*7610*/  SHF.R.S32.HI R106, RZ, 0x1f, R51 ;  /* 0x0000001fff6a7819 */ /* 0x002fe20000011433 */
[----:B------:R-:W1:Y:S01]  /*7620*/  LDCU.128 UR4, c[0x0][0x380] ;  /* 0x00007000ff0477ac */ /* 0x000e620008000c00 */
[C---:B------:R-:W-:Y:S01]  /*7630*/  IADD3 R154, P1, PT, R51.reuse, R4, RZ ;  /* 0x00000004339a7210 */ /* 0x040fe20007f3e0ff */
[----:B------:R-:W-:Y:S01]  /*7640*/  IMAD.MOV.U32 R122, RZ, RZ, RZ ;  /* 0x000000ffff7a7224 */ /* 0x000fe200078e00ff */
[C---:B------:R-:W-:Y:S01]  /*7650*/  IADD3 R152, P3, PT, R51.reuse, R5, RZ ;  /* 0x0000000533987210 */ /* 0x040fe20007f7e0ff */
[----:B------:R-:W-:Y:S01]  /*7660*/  UIMAD UR14, UR14, 0xc, URZ ;  /* 0x0000000c0e0e78a4 */ /* 0x000fe2000f8e02ff */
[C---:B------:R-:W-:Y:S01]  /*7670*/  IADD3 R150, P4, PT, R51.reuse, R6, RZ ;  /* 0x0000000633967210 */ /* 0x040fe20007f9e0ff */
[----:B------:R-:W-:Y:S01]  /*7680*/  UIMAD UR9, UR9, 0xc, URZ ;  /* 0x0000000c090978a4 */ /* 0x000fe2000f8e02ff */
[C---:B------:R-:W-:Y:S01]  /*7690*/  IADD3 R148, P5, PT, R51.reuse, R7, RZ ;  /* 0x0000000733947210 */ /* 0x040fe20007fbe0ff */
[----:B------:R-:W-:Y:S01]  /*76a0*/  UIADD3 UR30, UPT, UPT, UR30, -0x60, URZ ;  /* 0xffffffa01e1e7890 */ /* 0x000fe2000fffe0ff */
[C---:B------:R-:W-:Y:S01]  /*76b0*/  IADD3 R146, P6, PT, R51.reuse, R8, RZ ;  /* 0x0000000833927210 */ /* 0x040fe20007fde0ff */
[----:B------:R-:W-:Y:S01]  /*76c0*/  UMOV UR32, 0x1 ;  /* 0x0000000100207882 */ /* 0x000fe20000000000 */
[----:B------:R-:W-:Y:S01]  /*76d0*/  IADD3 R144, P0, PT, R51, R9, RZ ;  /* 0x0000000933907210 */ /* 0x000fe20007f1e0ff */
[----:B------:R-:W-:Y:S01]  /*76e0*/  UMOV UR33, 0x2 ;  /* 0x0000000200217882 */ /* 0x000fe20000000000 */
[----:B------:R-:W-:-:S02]  /*76f0*/  LEA.HI.X.SX32 R155, R4, R106, 0x1, P1 ;  /* 0x0000006a049b7211 */ /* 0x000fc400008f0eff */
[-C--:B------:R-:W-:Y:S02]  /*7700*/  LEA.HI.X.SX32 R153, R5, R106.reuse, 0x1, P3 ;  /* 0x0000006a05997211 */ /* 0x080fe400018f0eff */
[----:B------:R-:W-:Y:S01]  /*7710*/  LEA.HI.X.SX32 R151, R6, R106, 0x1, P4 ;  /* 0x0000006a06977211 */ /* 0x000fe200020f0eff */
[----:B-1----:R-:W-:Y:S01]  /*7720*/  UIMAD.WIDE.U32 UR12, UR11, 0xc, UR6 ;  /* 0x0000000c0b0c78a5 */ /* 0x002fe2000f8e0006 */
[C---:B------:R-:W-:Y:S01]  /*7730*/  IADD3 R142, P1, PT, R51.reuse, R10, RZ ;  /* 0x0000000a338e7210 */ /* 0x040fe20007f3e0ff */
[----:B------:R-:W-:Y:S01]  /*7740*/  USHF.R.S32.HI UR7, URZ, 0x1f, UR8 ;  /* 0x0000001fff077899 */ /* 0x000fe20008011408 */
[C---:B------:R-:W-:Y:S01]  /*7750*/  IADD3 R140, P3, PT, R51.reuse, R11, RZ ;  /* 0x0000000b338c7210 */ /* 0x040fe20007f7e0ff */
[----:B------:R-:W-:Y:S01]  /*7760*/  UIMAD.WIDE.U32 UR10, UR10, 0xc, UR4 ;  /* 0x0000000c0a0a78a5 */ /* 0x000fe2000f8e0004 */
[----:B------:R-:W-:Y:S01]  /*7770*/  IADD3 R138, P4, PT, R51, R12, RZ ;  /* 0x0000000c338a7210 */ /* 0x000fe20007f9e0ff */
[----:B------:R-:W-:Y:S01]  /*7780*/  ULEA.HI UR7, UR7, UR8, URZ, 0x5 ;  /* 0x0000000807077291 */ /* 0x000fe2000f8f28ff */
[-C--:B------:R-:W-:Y:S01]  /*7790*/  LEA.HI.X.SX32 R149, R7, R106.reuse, 0x1, P5 ;  /* 0x0000006a07957211 */ /* 0x080fe200028f0eff */
[----:B------:R-:W-:Y:S01]  /*77a0*/  UMOV UR4, URZ ;  /* 0x000000ff00047c82 */ /* 0x000fe20008000000 */
[----:B------:R-:W-:Y:S01]  /*77b0*/  LEA.HI.X.SX32 R147, R8, R106, 0x1, P6 ;  /* 0x0000006a08937211 */ /* 0x000fe200030f0eff */
[----:B------:R-:W-:Y:S01]  /*77c0*/  USHF.R.S32.HI UR7, URZ, 0x5, UR7 ;  /* 0x00000005ff077899 */ /* 0x000fe20008011407 */
[C---:B------:R-:W-:Y:S01]  /*77d0*/  IADD3 R136, P5, PT, R51.reuse, R13, RZ ;  /* 0x0000000d33887210 */ /* 0x040fe20007fbe0ff */
[----:B------:R-:W-:Y:S01]  /*77e0*/  UMOV UR5, URZ ;  /* 0x000000ff00057c82 */ /* 0x000fe20008000000 */
[----:B------:R-:W-:Y:S01]  /*77f0*/  IADD3 R134, P6, PT, R51, R14, RZ ;  /* 0x0000000e33867210 */ /* 0x000fe20007fde0ff */
[----:B------:R-:W-:Y:S01]  /*7800*/  UISETP.LT.AND UP3, UPT, UR7, 0x2, UPT ;  /* 0x000000020700788c */ /* 0x000fe2000bf61270 */
[-C--:B------:R-:W-:Y:S01]  /*7810*/  LEA.HI.X.SX32 R145, R9, R106.reuse, 0x1, P0 ;  /* 0x0000006a09917211 */ /* 0x080fe200000f0eff */
[----:B------:R-:W-:Y:S01]  /*7820*/  UMOV UR6, URZ ;  /* 0x000000ff00067c82 */ /* 0x000fe20008000000 */
[----:B------:R-:W-:Y:S01]  /*7830*/  IADD3 R131, P0, PT, R51, R15, RZ ;  /* 0x0000000f33837210 */ /* 0x000fe20007f1e0ff */
[----:B------:R-:W-:Y:S01]  /*7840*/  USEL UR37, UR7, 0x2, !UP3 ;  /* 0x0000000207257887 */ /* 0x000fe2000d800000 */
[-C--:B------:R-:W-:Y:S01]  /*7850*/  LEA.HI.X.SX32 R143, R10, R106.reuse, 0x1, P1 ;  /* 0x0000006a0a8f7211 */ /* 0x080fe200008f0eff */
[----:B------:R-:W-:Y:S01]  /*7860*/  UIADD3 UR35, UPT, UPT, UR13, UR14, URZ ;  /* 0x0000000e0d237290 */ /* 0x000fe2000fffe0ff */
[-C--:B------:R-:W-:Y:S01]  /*7870*/  LEA.HI.X.SX32 R141, R11, R106.reuse, 0x1, P3 ;  /* 0x0000006a0b8d7211 */ /* 0x080fe200018f0eff */
[----:B------:R-:W-:Y:S01]  /*7880*/  UIADD3 UR34, UPT, UPT, UR11, UR9, URZ ;  /* 0x000000090b227290 */ /* 0x000fe2000fffe0ff */
[----:B------:R-:W-:Y:S01]  /*7890*/  LEA.HI.X.SX32 R139, R12, R106, 0x1, P4 ;  /* 0x0000006a0c8b7211 */ /* 0x000fe200020f0eff */
[----:B------:R-:W-:Y:S01]  /*78a0*/  UIADD3 UR36, UPT, UPT, UR7, -0x3, URZ ;  /* 0xfffffffd07247890 */ /* 0x000fe2000fffe0ff */
[C---:B------:R-:W-:Y:S01]  /*78b0*/  IADD3 R5, P1, PT, R51.reuse, R16, RZ ;  /* 0x0000001033057210 */ /* 0x040fe20007f3e0ff */
[----:B------:R-:W-:Y:S01]  /*78c0*/  UIADD3 UR37, UPT, UPT, UR37, -0x1, URZ ;  /* 0xffffffff25257890 */ /* 0x000fe2000fffe0ff */
[C---:B------:R-:W-:Y:S01]  /*78d0*/  IADD3 R7, P3, PT, R51.reuse, R17, RZ ;  /* 0x0000001133077210 */ /* 0x040fe20007f7e0ff */
[----:B------:R-:W-:Y:S01]  /*78e0*/  UMOV UR38, UR12 ;  /* 0x0000000c00267c82 */ /* 0x000fe20008000000 */
[----:B------:R-:W-:Y:S01]  /*78f0*/  IADD3 R9, P4, PT, R51, R18, RZ ;  /* 0x0000001233097210 */ /* 0x000fe20007f9e0ff */
[----:B------:R-:W-:Y:S01]  /*7900*/  UMOV UR64, UR10 ;  /* 0x0000000a00407c82 */ /* 0x000fe20008000000 */
[----:B------:R-:W-:-:S02]  /*7910*/  LEA.HI.X.SX32 R137, R13, R106, 0x1, P5 ;  /* 0x0000006a0d897211 */ /* 0x000fc400028f0eff */
[----:B------:R-:W-:Y:S02]  /*7920*/  LEA.HI.X.SX32 R135, R14, R106, 0x1, P6 ;  /* 0x0000006a0e877211 */ /* 0x000fe400030f0eff */
[C---:B------:R-:W-:Y:S02]  /*7930*/  IADD3 R11, P5, PT, R51.reuse, R19, RZ ;  /* 0x00000013330b7210 */ /* 0x040fe40007fbe0ff */
[----:B------:R-:W-:Y:S02]  /*7940*/  IADD3 R13, P6, PT, R51, R20, RZ ;  /* 0x00000014330d7210 */ /* 0x000fe40007fde0ff */
[-C--:B------:R-:W-:Y:S02]  /*7950*/  LEA.HI.X.SX32 R132, R15, R106.reuse, 0x1, P0 ;  /* 0x0000006a0f847211 */ /* 0x080fe400000f0eff */
[----:B------:R-:W-:Y:S02]  /*7960*/  IADD3 R15, P0, PT, R51, R21, RZ ;  /* 0x00000015330f7210 */ /* 0x000fe40007f1e0ff */
[----:B------:R-:W-:-:S02]  /*7970*/  LEA.HI.X.SX32 R4, R16, R106, 0x1, P1 ;  /* 0x0000006a10047211 */ /* 0x000fc400008f0eff */
[-C--:B------:R-:W-:Y:S02]  /*7980*/  LEA.HI.X.SX32 R6, R17, R106.reuse, 0x1, P3 ;  /* 0x0000006a11067211 */ /* 0x080fe400018f0eff */
[----:B------:R-:W-:Y:S02]  /*7990*/  LEA.HI.X.SX32 R8, R18, R106, 0x1, P4 ;  /* 0x0000006a12087211 */ /* 0x000fe400020f0eff */
[C---:B------:R-:W-:Y:S02]  /*79a0*/  IADD3 R178, P1, PT, R51.reuse, R22, RZ ;  /* 0x0000001633b27210 */ /* 0x040fe40007f3e0ff */
[C---:B------:R-:W-:Y:S02]  /*79b0*/  IADD3 R176, P3, PT, R51.reuse, R23, RZ ;  /* 0x0000001733b07210 */ /* 0x040fe40007f7e0ff */
[----:B------:R-:W-:Y:S02]  /*79c0*/  IADD3 R174, P4, PT, R51, R24, RZ ;  /* 0x0000001833ae7210 */ /* 0x000fe40007f9e0ff */
[-C--:B------:R-:W-:Y:S01]  /*79d0*/  LEA.HI.X.SX32 R10, R19, R106.reuse, 0x1, P5 ;  /* 0x0000006a130a7211 */ /* 0x080fe200028f0eff */
[----:B------:R-:W-:Y:S01]  /*79e0*/  IMAD.SHL.U32 R19, R176, 0x4, RZ ;  /* 0x00000004b0137824 */ /* 0x000fe200078e00ff */
[----:B------:R-:W-:-:S02]  /*79f0*/  LEA.HI.X.SX32 R12, R20, R106, 0x1, P6 ;  /* 0x0000006a140c7211 */ /* 0x000fc400030f0eff */
[C---:B------:R-:W-:Y:S02]  /*7a00*/  IADD3 R171, P5, PT, R51.reuse, R25, RZ ;  /* 0x0000001933ab7210 */ /* 0x040fe40007fbe0ff */
[----:B------:R-:W-:Y:S02]  /*7a10*/  IADD3 R169, P6, PT, R51, R26, RZ ;  /* 0x0000001a33a97210 */ /* 0x000fe40007fde0ff */
[-C--:B------:R-:W-:Y:S02]  /*7a20*/  LEA.HI.X.SX32 R14, R21, R106.reuse, 0x1, P0 ;  /* 0x0000006a150e7211 */ /* 0x080fe400000f0eff */
[----:B------:R-:W-:Y:S02]  /*7a30*/  IADD3 R167, P0, PT, R51, R27, RZ ;  /* 0x0000001b33a77210 */ /* 0x000fe40007f1e0ff */
[-C--:B------:R-:W-:Y:S02]  /*7a40*/  LEA.HI.X.SX32 R17, R22, R106.reuse, 0x1, P1 ;  /* 0x0000006a16117211 */ /* 0x080fe400008f0eff */
[----:B------:R-:W-:-:S02]  /*7a50*/  LEA.HI.X.SX32 R23, R23, R106, 0x1, P3 ;  /* 0x0000006a17177211 */ /* 0x000fc400018f0eff */
        /* <DEDUP_REMOVED lines=9> */
[-C--:B------:R-:W-:Y:S01]  /*7af0*/  LEA.HI.X.SX32 R26, R27, R106.reuse, 0x1, P0 ;  /* 0x0000006a1b1a7211 */ /* 0x080fe200000f0eff */
[----:B------:R-:W-:Y:S01]  /*7b00*/  IMAD.SHL.U32 R27, R167, 0x4, RZ ;  /* 0x00000004a71b7824 */ /* 0x000fe200078e00ff */
[----:B------:R-:W-:Y:S02]  /*7b10*/  IADD3 R129, P0, PT, R51, R33, RZ ;  /* 0x0000002133817210 */ /* 0x000fe40007f1e0ff */
[-C--:B------:R-:W-:Y:S02]  /*7b20*/  LEA.HI.X.SX32 R28, R28, R106.reuse, 0x1, P1 ;  /* 0x0000006a1c1c7211 */ /* 0x080fe400008f0eff */
[-C--:B------:R-:W-:Y:S01]  /*7b30*/  LEA.HI.X.SX32 R179, R29, R106.reuse, 0x1, P3 ;  /* 0x0000006a1db37211 */ /* 0x080fe200018f0eff */
[----:B------:R-:W-:Y:S01]  /*7b40*/  IMAD.SHL.U32 R29, R165, 0x4, RZ ;  /* 0x00000004a51d7824 */ /* 0x000fe200078e00ff */
[----:B------:R-:W-:-:S02]  /*7b50*/  LEA.HI.X.SX32 R177, R30, R106, 0x1, P4 ;  /* 0x0000006a1eb17211 */ /* 0x000fc400020f0eff */
[C---:B------:R-:W-:Y:S02]  /*7b60*/  IADD3 R127, P1, PT, R51.reuse, R34, RZ ;  /* 0x00000022337f7210 */ /* 0x040fe40007f3e0ff */
[C---:B------:R-:W-:Y:S02]  /*7b70*/  IADD3 R125, P3, PT, R51.reuse, R35, RZ ;  /* 0x00000023337d7210 */ /* 0x040fe40007f7e0ff */
[----:B------:R-:W-:Y:S02]  /*7b80*/  IADD3 R123, P4, PT, R51, R36, RZ ;  /* 0x00000024337b7210 */ /* 0x000fe40007f9e0ff */
[-C--:B------:R-:W-:Y:S01]  /*7b90*/  LEA.HI.X.SX32 R175, R31, R106.reuse, 0x1, P5 ;  /* 0x0000006a1faf7211 */ /* 0x080fe200028f0eff */
[----:B------:R-:W-:Y:S01]  /*7ba0*/  IMAD.SHL.U32 R31, R164, 0x4, RZ ;  /* 0x00000004a41f7824 */ /* 0x000fe200078e00ff */
[----:B------:R-:W-:Y:S02]  /*7bb0*/  LEA.HI.X.SX32 R173, R32, R106, 0x1, P6 ;  /* 0x0000006a20ad7211 */ /* 0x000fe400030f0eff */
[----:B------:R-:W-:-:S02]  /*7bc0*/  IADD3 R58, P5, PT, R51, R37, RZ ;  /* 0x00000025333a7210 */ /* 0x000fc40007fbe0ff */
        /* <DEDUP_REMOVED lines=41> */
[-C--:B------:R-:W-:Y:S02]  /*7e60*/  LEA.HI.X.SX32 R70, R200, R106.reuse, 0x1, P5 ;  /* 0x0000006ac8467211 */ /* 0x080fe400028f0eff */
[----:B------:R-:W-:Y:S02]  /*7e70*/  LEA.HI.X.SX32 R72, R201, R106, 0x1, P6 ;  /* 0x0000006ac9487211 */ /* 0x000fe400030f0eff */
[----:B------:R-:W-:-:S02]  /*7e80*/  IADD3 R83, P5, PT, R51, R207, RZ ;  /* 0x000000cf33537210 */ /* 0x000fc40007fbe0ff */
[----:B------:R-:W-:Y:S02]  /*7e90*/  IADD3 R85, P6, PT, R51, R208, RZ ;  /* 0x000000d033557210 */ /* 0x000fe40007fde0ff */
[-C--:B------:R-:W-:Y:S02]  /*7ea0*/  LEA.HI.X.SX32 R74, R203, R106.reuse, 0x1, P0 ;  /* 0x0000006acb4a7211 */ /* 0x080fe400000f0eff */
[----:B------:R-:W-:Y:S02]  /*7eb0*/  IADD3 R87, P0, PT, R51, R209, RZ ;  /* 0x000000d133577210 */ /* 0x000fe40007f1e0ff */
[-C--:B------:R-:W-:Y:S02]  /*7ec0*/  LEA.HI.X.SX32 R76, R204, R106.reuse, 0x1, P1 ;  /* 0x0000006acc4c7211 */ /* 0x080fe400008f0eff */
[-C--:B------:R-:W-:Y:S02]  /*7ed0*/  LEA.HI.X.SX32 R78, R205, R106.reuse, 0x1, P3 ;  /* 0x0000006acd4e7211 */ /* 0x080fe400018f0eff */
        /* <DEDUP_REMOVED lines=17> */
[-C--:B------:R-:W-:Y:S02]  /*7ff0*/  LEA.HI.X.SX32 R96, R214, R106.reuse, 0x1, P6 ;  /* 0x0000006ad6607211 */ /* 0x080fe400030f0eff */
[----:B------:R-:W-:Y:S01]  /*8000*/  IADD3 R107, P5, PT, R51, R219, RZ ;  /* 0x000000db336b7210 */ /* 0x000fe20007fbe0ff */
[----:B------:R-:W-:Y:S01]  /*8010*/  IMAD.SHL.U32 R51, R52, 0x4, RZ ;  /* 0x0000000434337824 */ /* 0x000fe200078e00ff */
[----:B------:R-:W-:-:S02]  /*8020*/  LEA.HI.X.SX32 R98, R215, R106, 0x1, P0 ;  /* 0x0000006ad7627211 */ /* 0x000fc400000f0eff */
[----:B------:R-:W-:Y:S02]  /*8030*/  SHF.R.S32.HI R130, RZ, 0x1f, R50 ;  /* 0x0000001fff827819 */ /* 0x000fe40000011432 */
[C---:B------:R-:W-:Y:S02]  /*8040*/  IADD3 R109, P6, PT, R50.reuse, R220, RZ ;  /* 0x000000dc326d7210 */ /* 0x040fe40007fde0ff */
[----:B------:R-:W-:Y:S02]  /*8050*/  IADD3 R111, P0, PT, R50, R47, RZ ;  /* 0x0000002f326f7210 */ /* 0x000fe40007f1e0ff */
[-C--:B------:R-:W-:Y:S02]  /*8060*/  LEA.HI.X.SX32 R100, R216, R106.reuse, 0x1, P1 ;  /* 0x0000006ad8647211 */ /* 0x080fe400008f0eff */
[-C--:B------:R-:W-:Y:S02]  /*8070*/  LEA.HI.X.SX32 R102, R217, R106.reuse, 0x1, P3 ;  /* 0x0000006ad9667211 */ /* 0x080fe400018f0eff */
[----:B------:R-:W-:-:S02]  /*8080*/  LEA.HI.X.SX32 R104, R218, R106, 0x1, P4 ;  /* 0x0000006ada687211 */ /* 0x000fc400020f0eff */
[----:B------:R-:W-:Y:S02]  /*8090*/  LEA.HI.X.SX32 R106, R219, R106, 0x1, P5 ;  /* 0x0000006adb6a7211 */ /* 0x000fe400028f0eff */
[----:B------:R-:W-:Y:S02]  /*80a0*/  LEA.HI.X.SX32 R108, R220, R130, 0x1, P6 ;  /* 0x00000082dc6c7211 */ /* 0x000fe400030f0eff */
[C---:B------:R-:W-:Y:S02]  /*80b0*/  IADD3 R113, P1, PT, R50.reuse, R48, RZ ;  /* 0x0000003032717210 */ /* 0x040fe40007f3e0ff */
[C---:B------:R-:W-:Y:S02]  /*80c0*/  IADD3 R115, P3, PT, R50.reuse, R49, RZ ;  /* 0x0000003132737210 */ /* 0x040fe40007f7e0ff */
[C---:B------:R-:W-:Y:S02]  /*80d0*/  IADD3 R117, P4, PT, R50.reuse, R227, RZ ;  /* 0x000000e332757210 */ /* 0x040fe40007f9e0ff */
        /* <DEDUP_REMOVED lines=9> */
[-C--:B------:R-:W-:Y:S02]  /*8170*/  LEA.HI.X.SX32 R118, R221, R130.reuse, 0x1, P5 ;  /* 0x00000082dd767211 */ /* 0x080fe400028f0eff */
[-C--:B------:R-:W-:Y:S02]  /*8180*/  LEA.HI.X.SX32 R120, R222, R130.reuse, 0x1, P6 ;  /* 0x00000082de787211 */ /* 0x080fe400030f0eff */
[----:B------:R-:W-:Y:S02]  /*8190*/  LEA.HI.X.SX32 R130, R223, R130, 0x1, P0 ;  /* 0x00000082df827211 */ /* 0x000fe400000f0eff */
[----:B------:R-:W-:Y:S02]  /*81a0*/  SHF.L.U64.HI R50, R52, 0x2, R159 ;  /* 0x0000000234327819 */ /* 0x000fe4000001029f */
[----:B------:R-:W-:Y:S02]  /*81b0*/  SHF.L.U64.HI R46, R58, 0x2, R163 ;  /* 0x000000023a2e7819 */ /* 0x000fe400000102a3 */
[----:B------:R-:W-:-:S02]  /*81c0*/  SHF.L.U64.HI R48, R56, 0x2, R161 ;  /* 0x0000000238307819 */ /* 0x000fc400000102a1 */
[----:B------:R-:W-:Y:S02]  /*81d0*/  SHF.L.U64.HI R52, R54, 0x2, R133 ;  /* 0x0000000236347819 */ /* 0x000fe40000010285 */
[C---:B------:R-:W-:Y:S01]  /*81e0*/  SHF.L.U64.HI R155, R154.reuse, 0x2, R155 ;  /* 0x000000029a9b7819 */ /* 0x040fe2000001029b */
[----:B------:R-:W-:Y:S01]  /*81f0*/  IMAD.SHL.U32 R154, R154, 0x4, RZ ;  /* 0x000000049a9a7824 */ /* 0x000fe200078e00ff */
        /* <DEDUP_REMOVED lines=36> */
[----:B------:R-:W-:Y:S01]  /*8440*/  SHF.L.U64.HI R18, R176, 0x2, R23 ;  /* 0x00000002b0127819 */ /* 0x000fe20000010217 */
        /* <DEDUP_REMOVED lines=73> */
[----:B------:R-:W-:-:S02]  /*88e0*/  SHF.L.U64.HI R22, R171, 0x2, R22 ;  /* 0x00000002ab167819 */ /* 0x000fc40000010216 */
[----:B------:R-:W-:Y:S02]  /*88f0*/  SHF.L.U64.HI R24, R169, 0x2, R24 ;  /* 0x00000002a9187819 */ /* 0x000fe40000010218 */
[----:B------:R-:W-:Y:S02]  /*8900*/  SHF.L.U64.HI R26, R167, 0x2, R26 ;  /* 0x00000002a71a7819 */ /* 0x000fe4000001021a */
[----:B------:R-:W-:Y:S02]  /*8910*/  SHF.L.U64.HI R28, R165, 0x2, R28 ;  /* 0x00000002a51c7819 */ /* 0x000fe4000001021c */
[----:B------:R-:W-:Y:S02]  /*8920*/  SHF.L.U64.HI R30, R164, 0x2, R179 ;  /* 0x00000002a41e7819 */ /* 0x000fe400000102b3 */
[----:B------:R-:W-:Y:S02]  /*8930*/  SHF.L.U64.HI R32, R162, 0x2, R177 ;  /* 0x00000002a2207819 */ /* 0x000fe400000102b1 */
[----:B------:R-:W-:-:S02]  /*8940*/  SHF.L.U64.HI R34, R160, 0x2, R175 ;  /* 0x00000002a0227819 */ /* 0x000fc400000102af */
[----:B------:R-:W-:Y:S02]  /*8950*/  SHF.L.U64.HI R36, R158, 0x2, R173 ;  /* 0x000000029e247819 */ /* 0x000fe400000102ad */
[----:B------:R-:W-:Y:S02]  /*8960*/  SHF.L.U64.HI R38, R129, 0x2, R172 ;  /* 0x0000000281267819 */ /* 0x000fe400000102ac */
[----:B------:R-:W-:Y:S02]  /*8970*/  SHF.L.U64.HI R40, R127, 0x2, R170 ;  /* 0x000000027f287819 */ /* 0x000fe400000102aa */
[----:B------:R-:W-:Y:S02]  /*8980*/  SHF.L.U64.HI R42, R125, 0x2, R168 ;  /* 0x000000027d2a7819 */ /* 0x000fe400000102a8 */
[----:B------:R-:W-:-:S07]  /*8990*/  SHF.L.U64.HI R44, R123, 0x2, R166 ;  /* 0x000000027b2c7819 */ /* 0x000fce00000102a6 */
.L_x_10:
[----:B------:R-:W-:-:S04]  /*89a0*/  DEPBAR.LE SB0, 0x2 ;  /* 0x000080800000791a */ /* 0x000fc80000000000 */
[----:B------:R-:W-:Y:S01]  /*89b0*/  UIADD3 UR4, UPT, UPT, UR4, 0x1, URZ ;  /* 0x0000000104047890 */ /* 0x000fe2000fffe0ff */
[----:B------:R-:W-:Y:S01]  /*89c0*/  IMAD.U32 R122, R122, -0x80000000, RZ ;  /* 0x800000007a7a7824 */ /* 0x000fe200078e00ff */
[----:B------:R-:W-:Y:S02]  /*89d0*/  ULEA UR29, UR32, UR28, 0x3 ;  /* 0x0000001c201d7291 */ /* 0x000fe4000f8e18ff */
[----:B------:R-:W-:Y:S02]  /*89e0*/  UISETP.GT.AND UP3, UPT, UR4, 0x2, UPT ;  /* 0x000000020400788c */ /* 0x000fe4000bf64270 */
[----:B------:R-:W-:Y:S02]  /*89f0*/  UIADD3 UR29, UPT, UPT, UR29, 0x36000, URZ ;  /* 0x000360001d1d7890 */ /* 0x000fe4000fffe0ff */
[----:B------:R-:W-:Y:S01]  /*8a00*/  USEL UR4, UR4, URZ, !UP3 ;  /* 0x000000ff04047287 */ /* 0x000fe2000d800000 */
[----:B------:R-:W-:Y:S06]  /*8a10*/  BAR.SYNC.DEFER_BLOCKING 0x0 ;  /* 0x0000000000007b1d */ /* 0x000fec0000010000 */
[----:B--2---:R-:W-:Y:S05]  /*8a20*/  BRA.U UP1, `(.L_x_8) ;  /* 0x0000000501007547 */ /* 0x004fea000b800000 */
[----:B------:R-:W-:Y:S02]  /*8a30*/  ULEA UR9, UR4, UR28, 0x10 ;  /* 0x0000001c04097291 */ /* 0x000fe4000f8e80ff */
[----:B------:R-:W-:Y:S02]  /*8a40*/  ULEA UR10, UR4, UR28, 0xd ;  /* 0x0000001c040a7291 */ /* 0x000fe4000f8e68ff */
[----:B------:R-:W-:Y:S02]  /*8a50*/  USHF.R.U32.HI UR9, URZ, 0x4, UR9 ;  /* 0x00000004ff097899 */ /* 0x000fe40008011609 */
[----:B------:R-:W-:Y:S02]  /*8a60*/  UIADD3 UR10, UPT, UPT, UR10, 0x30000, URZ ;  /* 0x000300000a0a7890 */ /* 0x000fe4000fffe0ff */
[----:B------:R-:W-:Y:S02]  /*8a70*/  USGXT.U32 UR12, UR9, 0xe ;  /* 0x0000000e090c789a */ /* 0x000fe40008000000 */
[----:B------:R-:W-:-:S02]  /*8a80*/  USHF.R.U32.HI UR10, URZ, 0x4, UR10 ;  /* 0x00000004ff0a7899 */ /* 0x000fc4000801160a */
[----:B------:R-:W-:Y:S02]  /*8a90*/  UIADD3 UR16, UP3, UPT, UR12, 0x2, URZ ;  /* 0x000000020c107890 */ /* 0x000fe4000ff7e0ff */
[----:B------:R-:W-:Y:S01]  /*8aa0*/  USGXT.U32 UR10, UR10, 0xe ;  /* 0x0000000e0a0a789a */ /* 0x000fe20008000000 */
[----:B------:R-:W-:Y:S01]  /*8ab0*/  UMOV UR8, URZ ;  /* 0x000000ff00087c82 */ /* 0x000fe20008000000 */
[----:B------:R-:W-:Y:S01]  /*8ac0*/  UMOV UR7, URZ ;  /* 0x000000ff00077c82 */ /* 0x000fe20008000000 */
[----:B------:R-:W-:Y:S02]  /*8ad0*/  UIADD3.X UR17, UPT, UPT, UR8, 0x40004040, URZ, UP3, !UPT ;  /* 0x4000404008117890 */ /* 0x000fe40009ffe4ff */
[----:B------:R-:W-:Y:S02]  /*8ae0*/  UIADD3 UR20, UP3, UPT, UR10, 0x2, URZ ;  /* 0x000000020a147890 */ /* 0x000fe4000ff7e0ff */
[----:B------:R-:W-:Y:S02]  /*8af0*/  UIADD3 UR60, UP4, UPT, UR16, 0x800, URZ ;  /* 0x00000800103c7890 */ /* 0x000fe4000ff9e0ff */
[----:B------:R-:W-:-:S02]  /*8b00*/  UIADD3.X UR21, UPT, UPT, UR7, 0x40004040, URZ, UP3, !UPT ;  /* 0x4000404007157890 */ /* 0x000fc40009ffe4ff */
[----:B------:R-:W-:Y:S02]  /*8b10*/  UIADD3 UR58, UP3, UPT, UR16, 0x7fe, URZ ;  /* 0x000007fe103a7890 */ /* 0x000fe4000ff7e0ff */
[----:B------:R-:W-:Y:S02]  /*8b20*/  UIADD3 UR54, UP5, UPT, UR16, 0x2, URZ ;  /* 0x0000000210367890 */ /* 0x000fe4000ffbe0ff */
[----:B------:R-:W-:Y:S02]  /*8b30*/  UIADD3.X UR59, UPT, UPT, UR17, URZ, URZ, UP3, !UPT ;  /* 0x000000ff113b7290 */ /* 0x000fe40009ffe4ff */
[----:B------:R-:W-:Y:S02]  /*8b40*/  UIADD3 UR56, UP6, UPT, UR16, 0x4, URZ ;  /* 0x0000000410387890 */ /* 0x000fe4000ffde0ff */
[----:B------:R-:W-:Y:S02]  /*8b50*/  UIADD3 UR22, UP3, UPT, UR20, 0x2, URZ ;  /* 0x0000000214167890 */ /* 0x000fe4000ff7e0ff */
[----:B------:R-:W-:-:S02]  /*8b60*/  UIADD3.X UR61, UPT, UPT, UR17, URZ, URZ, UP4, !UPT ;  /* 0x000000ff113d7290 */ /* 0x000fc4000a7fe4ff */
[----:B------:R-:W-:Y:S01]  /*8b70*/  UIADD3 UR24, UP4, UPT, UR20, 0x4, URZ ;  /* 0x0000000414187890 */ /* 0x000fe2000ff9e0ff */
[----:B------:R-:W-:Y:S01]  /*8b80*/  UMOV UR8, UR29 ;  /* 0x0000001d00087c82 */ /* 0x000fe20008000000 */
[----:B------:R-:W-:Y:S01]  /*8b90*/  UMOV UR9, URZ ;  /* 0x000000ff00097c82 */ /* 0x000fe20008000000 */
[----:B------:R-:W-:Y:S01]  /*8ba0*/  UIADD3.X UR55, UPT, UPT, UR17, URZ, URZ, UP5, !UPT ;  /* 0x000000ff11377290 */ /* 0x000fe2000affe4ff */
[----:B------:R-:W-:Y:S01]  /*8bb0*/  UMOV UR70, UR8 ;  /* 0x0000000800467c82 */ /* 0x000fe20008000000 */
[----:B------:R-:W-:Y:S02]  /*8bc0*/  UIADD3 UR62, UP5, UPT, UR16, 0x802, URZ ;  /* 0x00000802103e7890 */ /* 0x000fe4000ffbe0ff */
[----:B------:R-:W-:Y:S02]  /*8bd0*/  UIADD3.X UR57, UPT, UPT, UR17, URZ, URZ, UP6, !UPT ;  /* 0x000000ff11397290 */ /* 0x000fe4000b7fe4ff */
[----:B------:R-:W-:Y:S02]  /*8be0*/  UIADD3.X UR23, UPT, UPT, UR21, URZ, URZ, UP3, !UPT ;  /* 0x000000ff15177290 */ /* 0x000fe40009ffe4ff */
[----:B------:R-:W-:-:S02]  /*8bf0*/  UIADD3 UR8, UP6, UPT, UR16, 0x804, URZ ;  /* 0x0000080410087890 */ /* 0x000fc4000ffde0ff */
[----:B------:R-:W-:Y:S02]  /*8c00*/  UIADD3.X UR25, UPT, UPT, UR21, URZ, URZ, UP4, !UPT ;  /* 0x000000ff15197290 */ /* 0x000fe4000a7fe4ff */
[----:B------:R-:W-:Y:S02]  /*8c10*/  UIADD3 UR68, UPT, UPT, UR27, 0x100000, URZ ;  /* 0x001000001b447890 */ /* 0x000fe4000fffe0ff */
[----:B------:R-:W-:Y:S02]  /*8c20*/  UIADD3 UR69, UPT, UPT, UR27, 0x100000, URZ ;  /* 0x001000001b457890 */ /* 0x000fe4000fffe0ff */
[----:B------:R-:W-:Y:S02]  /*8c30*/  UIADD3 UR71, UPT, UPT, UR27, 0x100000, URZ ;  /* 0x001000001b477890 */ /* 0x000fe4000fffe0ff */
[----:B------:R-:W-:Y:S01]  /*8c40*/  UIADD3.X UR63, UPT, UPT, UR17, URZ, URZ, UP5, !UPT ;  /* 0x000000ff113f7290 */ /* 0x000fe2000affe4ff */
[----:B------:R-:W-:Y:S01]  /*8c50*/  UMOV UR14, 0x0 ;  /* 0x00000000000e7882 */ /* 0x000fe20000000000 */
[----:B------:R-:W-:Y:S01]  /*8c60*/  UMOV UR15, 0x4400910 ;  /* 0x04400910000f7882 */ /* 0x000fe20000000000 */
[----:B------:R-:W-:Y:S01]  /*8c70*/  UIADD3 UR72, UPT, UPT, UR27, 0x100000, URZ ;  /* 0x001000001b487890 */ /* 0x000fe2000fffe0ff */
[----:B------:R-:W-:Y:S01]  /*8c80*/  UMOV UR13, 0x40004040 ;  /* 0x40004040000d7882 */ /* 0x000fe20000000000 */
[----:B------:R-:W-:Y:S01]  /*8c90*/  UMOV UR11, 0x40004040 ;  /* 0x40004040000b7882 */ /* 0x000fe20000000000 */
[----:B------:R-:W-:Y:S01]  /*8ca0*/  UIADD3.X UR9, UPT, UPT, UR17, URZ, URZ, UP6, !UPT ;  /* 0x000000ff11097290 */ /* 0x000fe2000b7fe4ff */
[----:B------:R1:W-:Y:S01]  /*8cb0*/  UTCHMMA gdesc[UR10], gdesc[UR12], tmem[UR27], tmem[UR14], idesc[UR15], UPT ;  /* 0x00ff0e0c0a0075ea */ /* 0x0003e2000b80001b */
[----:B------:R-:W-:Y:S01]  /*8cc0*/  UMOV UR18, 0x0 ;  /* 0x0000000000127882 */ /* 0x000fe20000000000 */
[----:B------:R-:W-:Y:S01]  /*8cd0*/  UMOV UR19, 0x4400910 ;  /* 0x0440091000137882 */ /* 0x000fe20000000000 */
[----:B------:R-:W-:Y:S01]  /*8ce0*/  UMOV UR50, 0x0 ;  /* 0x0000000000327882 */ /* 0x000fe20000000000 */
[----:B------:R-:W-:Y:S01]  /*8cf0*/  UMOV UR51, 0x4400910 ;  /* 0x0440091000337882 */ /* 0x000fe20000000000 */
        /* <DEDUP_REMOVED lines=15> */
[----:B------:R1:W-:Y:S01]  /*8df0*/  UTCHMMA gdesc[UR22], gdesc[UR62], tmem[UR71], tmem[UR42], idesc[UR43], UPT ;  /* 0x00ff2a3e160075ea */ /* 0x0003e2000b800047 */
[----:B------:R1:W-:Y:S01]  /*8e00*/  UTCHMMA gdesc[UR24], gdesc[UR8], tmem[UR72], tmem[UR52], idesc[UR53], UPT ;  /* 0x00ff3408180075ea */ /* 0x0003e2000b800048 */
[----:B------:R1:W-:Y:S01]  /*8e10*/  UTCBAR [UR70], URZ ;  /* 0x000000ff460073e9 */ /* 0x0003e200080000ff */
[----:B------:R-:W-:Y:S01]  /*8e20*/  NOP ;  /* 0x0000000000007918 */ /* 0x000fe20000000000 */
.L_x_8:
[----:B------:R-:W2:Y:S01]  /*8e30*/  SYNCS.PHASECHK.TRANS64.TRYWAIT P0, [UR31], R122 ;  /* 0x0000007aff0075a7 */ /* 0x000ea2000800111f */
[----:B------:R-:W-:Y:S01]  /*8e40*/  UISETP.GE.AND UP4, UPT, UR6, UR36, UPT ;  /* 0x000000240600728c */ /* 0x000fe2000bf86270 */
[----:B------:R-:W-:Y:S01]  /*8e50*/  UMOV UR7, UR5 ;  /* 0x0000000500077c82 */ /* 0x000fe20008000000 */
[----:B--2---:R-:W-:Y:S09]  /*8e60*/  @!P0 BRA `(.L_x_9) ;  /* 0x0000005800ac8947 */ /* 0x004ff20003800000 */
.L_x_16:
[----:B------:R-:W-:Y:S01]  /*8e70*/  ISETP.GE.AND P0, PT, R156, UR30, PT ;  /* 0x0000001e9c007c0c */ /* 0x000fe2000bf06270 */
[----:B------:R-:W-:Y:S01]  /*8e80*/  BAR.SYNC.DEFER_BLOCKING 0x0 ;  /* 0x0000000000007b1d */ /* 0x000fe20000010000 */
[----:B------:R-:W-:Y:S01]  /*8e90*/  PLOP3.LUT P1, PT, PT, PT, UP4, 0x40, 0x4 ;  /* 0x000000000004781c */ /* 0x000fe20003f2e848 */
[----:B------:R-:W-:Y:S01]  /*8ea0*/  UIADD3 UR33, UPT, UPT, UR33, 0x1, URZ ;  /* 0x0000000121217890 */ /* 0x000fe2000fffe0ff */
[----:B------:R-:W-:Y:S01]  /*8eb0*/  SEL R122, RZ, 0x4, P0 ;  /* 0x00000004ff7a7807 */ /* 0x000fe20000000000 */
[----:B------:R-:W-:Y:S01]  /*8ec0*/  UIADD3 UR32, UPT, UPT, UR32, 0x1, URZ ;  /* 0x0000000120207890 */ /* 0x000fe2000fffe0ff */
[----:B------:R-:W-:Y:S01]  /*8ed0*/  ISETP.GE.AND P5, PT, R237, UR30, PT ;  /* 0x0000001eed007c0c */ /* 0x000fe2000bfa6270 */
[----:B------:R-:W-:Y:S01]  /*8ee0*/  UISETP.GT.AND UP3, UPT, UR33, 0x2, UPT ;  /* 0x000000022100788c */ /* 0x000fe2000bf64270 */
[----:B------:R-:W-:Y:S01]  /*8ef0*/  SEL R122, R122, RZ, P1 ;  /* 0x000000ff7a7a7207 */ /* 0x000fe20000800000 */
[----:B------:R-:W2:Y:S01]  /*8f00*/  S2R R133, SR_TID.X ;  /* 0x0000000000857919 */ /* 0x000ea20000002100 */
[----:B------:R-:W-:Y:S01]  /*8f10*/  ISETP.GE.AND P6, PT, R235, UR30, PT ;  /* 0x0000001eeb007c0c */ /* 0x000fe2000bfc6270 */
[----:B------:R-:W-:Y:S01]  /*8f20*/  USEL UR33, UR33, URZ, !UP3 ;  /* 0x000000ff21217287 */ /* 0x000fe2000d800000 */
[----:B------:R-:W-:Y:S01]  /*8f30*/  ISETP.NE.U32.AND P0, PT, R122, RZ, PT ;  /* 0x000000ff7a00720c */ /* 0x000fe20003f05070 */
[----:B------:R-:W-:Y:S01]  /*8f40*/  UISETP.GT.AND UP3, UPT, UR32, 0x1, UPT ;  /* 0x000000012000788c */ /* 0x000fe2000bf64270 */
[----:B------:R-:W-:Y:S01]  /*8f50*/  PLOP3.LUT P3, PT, PT, PT, UP4, 0x40, 0x4 ;  /* 0x000000000004781c */ /* 0x000fe20003f6e848 */
[----:B------:R-:W-:Y:S01]  /*8f60*/  ULEA UR5, UR33, UR28, 0xd ;  /* 0x0000001c21057291 */ /* 0x000fe2000f8e68ff */
[----:B------:R-:W-:Y:S01]  /*8f70*/  ISETP.GE.AND P4, PT, R236, UR30, PT ;  /* 0x0000001eec007c0c */ /* 0x000fe2000bf86270 */
[----:B-1----:R-:W-:Y:S01]  /*8f80*/  ULEA UR8, UR33, UR28, 0x10 ;  /* 0x0000001c21087291 */ /* 0x002fe2000f8e80ff */
[----:B------:R-:W-:Y:S01]  /*8f90*/  SEL R122, RZ, 0x4, P5 ;  /* 0x00000004ff7a7807 */ /* 0x000fe20002800000 */
[----:B------:R-:W-:Y:S01]  /*8fa0*/  UIADD3 UR6, UPT, UPT, UR6, 0x1, URZ ;  /* 0x0000000106067890 */ /* 0x000fe2000fffe0ff */
[----:B------:R-:W-:Y:S01]  /*8fb0*/  PLOP3.LUT P5, PT, PT, PT, UP4, 0x40, 0x4 ;  /* 0x000000000004781c */ /* 0x000fe20003fae848 */
[----:B------:R-:W-:Y:S01]  /*8fc0*/  VIADD R127, R0, UR5 ;  /* 0x00000005007f7c36 */ /* 0x000fe20008000000 */
[----:B------:R-:W-:Y:S01]  /*8fd0*/  SEL R124, RZ, 0x4, P6 ;  /* 0x00000004ff7c7807 */ /* 0x000fe20003000000 */
[----:B------:R-:W-:Y:S01]  /*8fe0*/  VIADD R129, R248, UR5 ;  /* 0x00000005f8817c36 */ /* 0x000fe20008000000 */
[----:B------:R-:W-:Y:S01]  /*8ff0*/  PLOP3.LUT P1, PT, PT, PT, UP4, 0x40, 0x4 ;  /* 0x000000000004781c */ /* 0x000fe20003f2e848 */
[----:B------:R-:W-:Y:S01]  /*9000*/  VIADD R157, R243, UR5 ;  /* 0x00000005f39d7c36 */ /* 0x000fe20008000000 */
[----:B------:R-:W-:Y:S01]  /*9010*/  SEL R122, R122, RZ, P3 ;  /* 0x000000ff7a7a7207 */ /* 0x000fe20001800000 */
[----:B------:R-:W-:Y:S01]  /*9020*/  VIADD R159, R242, UR5 ;  /* 0x00000005f29f7c36 */ /* 0x000fe20008000000 */
[----:B------:R-:W-:Y:S01]  /*9030*/  SEL R123, RZ, 0x4, P4 ;  /* 0x00000004ff7b7807 */ /* 0x000fe20002000000 */
[----:B------:R-:W-:Y:S01]  /*9040*/  USEL UR32, UR32, URZ, !UP3 ;  /* 0x000000ff20207287 */ /* 0x000fe2000d800000 */
[----:B------:R-:W-:Y:S01]  /*9050*/  SEL R124, R124, RZ, P5 ;  /* 0x000000ff7c7c7207 */ /* 0x000fe20002800000 */
[----:B------:R-:W-:Y:S01]  /*9060*/  UMOV UR31, UR29 ;  /* 0x0000001d001f7c82 */ /* 0x000fe20008000000 */
[----:B------:R-:W-:-:S02]  /*9070*/  ISETP.NE.U32.AND P3, PT, R122, RZ, PT ;  /* 0x000000ff7a00720c */ /* 0x000fc40003f65070 */
[----:B------:R-:W-:Y:S02]  /*9080*/  SEL R123, R123, RZ, P1 ;  /* 0x000000ff7b7b7207 */ /* 0x000fe40000800000 */
[----:B------:R-:W-:Y:S02]  /*9090*/  IADD3 R122, P1, PT, R3, UR64, RZ ;  /* 0x00000040037a7c10 */ /* 0x000fe4000ff3e0ff */
[----:B------:R-:W-:Y:S02]  /*90a0*/  ISETP.NE.U32.AND P5, PT, R124, RZ, PT ;  /* 0x000000ff7c00720c */ /* 0x000fe40003fa5070 */
[----:B------:R-:W-:Y:S02]  /*90b0*/  IADD3 R124, P6, PT, R121, UR64, RZ ;  /* 0x00000040797c7c10 */ /* 0x000fe4000ffde0ff */
[----:B------:R-:W-:Y:S02]  /*90c0*/  ISETP.NE.U32.AND P4, PT, R123, RZ, PT ;  /* 0x000000ff7b00720c */ /* 0x000fe40003f85070 */
[----:B------:R-:W-:-:S02]  /*90d0*/  IADD3.X R123, PT, PT, R130, UR34, RZ, P1, !PT ;  /* 0x00000022827b7c10 */ /* 0x000fc40008ffe4ff */
[----:B------:R-:W-:Y:S02]  /*90e0*/  IADD3.X R125, PT, PT, R120, UR34, RZ, P6, !PT ;  /* 0x00000022787d7c10 */ /* 0x000fe4000b7fe4ff */
[----:B------:R-:W-:Y:S01]  /*90f0*/  ISETP.GE.AND P6, PT, R241, UR30, PT ;  /* 0x0000001ef1007c0c */ /* 0x000fe2000bfc6270 */
[----:B------:R-:W-:Y:S01]  /*9100*/  @!PT LDS RZ, [RZ] ;  /* 0x00000000fffff984 */ /* 0x000fe20000000800 */
[----:B------:R-:W-:Y:S01]  /*9110*/  @!PT LDS RZ, [RZ] ;  /* 0x00000000fffff984 */ /* 0x000fe20000000800 */
[----:B------:R-:W-:Y:S01]  /*9120*/  @!PT LDS RZ, [RZ] ;  /* 0x00000000fffff984 */ /* 0x000fe20000000800 */
[----:B------:R1:W-:Y:S01]  /*9130*/  LDGSTS.E [R127+0x30000], desc[UR40][R122.64], P0 ;  /* 0x300000007a7f7fae */ /* 0x0003e200081a1028 */
[----:B------:R-:W-:Y:S02]  /*9140*/  PLOP3.LUT P0, PT, PT, PT, UP4, 0x40, 0x4 ;  /* 0x000000000004781c */ /* 0x000fe40003f0e848 */
[----:B------:R-:W-:Y:S01]  /*9150*/  SEL R126, RZ, 0x4, P6 ;  /* 0x00000004ff7e7807 */ /* 0x000fe20003000000 */
[----:B------:R3:W-:Y:S01]  /*9160*/  LDGSTS.E [R129+0x30000], desc[UR40][R124.64], P3 ;  /* 0x300000007c817fae */ /* 0x0007e200099a1028 */
[----:B------:R-:W-:Y:S02]  /*9170*/  ISETP.GE.AND P1, PT, R240, UR30, PT ;  /* 0x0000001ef0007c0c */ /* 0x000fe4000bf26270 */
[----:B------:R-:W-:-:S02]  /*9180*/  ISETP.GE.AND P6, PT, R239, UR30, PT ;  /* 0x0000001eef007c0c */ /* 0x000fc4000bfc6270 */
[----:B------:R-:W-:Y:S02]  /*9190*/  SEL R126, R126, RZ, P0 ;  /* 0x000000ff7e7e7207 */ /* 0x000fe40000000000 */
[----:B------:R-:W-:Y:S01]  /*91a0*/  SEL R128, RZ, 0x4, P1 ;  /* 0x00000004ff807807 */ /* 0x000fe20000800000 */
[----:B-1----:R-:W-:Y:S01]  /*91b0*/  VIADD R127, R247, UR5 ;  /* 0x00000005f77f7c36 */ /* 0x002fe20008000000 */
[----:B------:R-:W-:Y:S02]  /*91c0*/  PLOP3.LUT P0, PT, PT, PT, UP4, 0x40, 0x4 ;  /* 0x000000000004781c */ /* 0x000fe40003f0e848 */
[----:B------:R-:W-:Y:S01]  /*91d0*/  SEL R123, RZ, 0x4, P6 ;  /* 0x00000004ff7b7807 */ /* 0x000fe20003000000 */
[----:B---3--:R-:W-:Y:S01]  /*91e0*/  VIADD R129, R246, UR5 ;  /* 0x00000005f6817c36 */ /* 0x008fe20008000000 */
[----:B------:R-:W-:Y:S02]  /*91f0*/  IADD3 R124, P1, PT, R119, UR64, RZ ;  /* 0x00000040777c7c10 */ /* 0x000fe4000ff3e0ff */
[----:B------:R-:W-:-:S02]  /*9200*/  PLOP3.LUT P3, PT, PT, PT, UP4, 0x40, 0x4 ;  /* 0x000000000004781c */ /* 0x000fc40003f6e848 */
[----:B------:R-:W-:Y:S02]  /*9210*/  SEL R123, R123, RZ, P0 ;  /* 0x000000ff7b7b7207 */ /* 0x000fe40000000000 */
[----:B------:R-:W-:Y:S02]  /*9220*/  IADD3 R122, P6, PT, R117, UR64, RZ ;  /* 0x00000040757a7c10 */ /* 0x000fe4000ffde0ff */
[----:B------:R-:W-:Y:S02]  /*9230*/  IADD3.X R125, PT, PT, R118, UR34, RZ, P1, !PT ;  /* 0x00000022767d7c10 */ /* 0x000fe40008ffe4ff */
[----:B------:R-:W-:Y:S02]  /*9240*/  SEL R128, R128, RZ, P3 ;  /* 0x000000ff80807207 */ /* 0x000fe40001800000 */
[----:B------:R-:W-:Y:S01]  /*9250*/  ISETP.NE.U32.AND P1, PT, R123, RZ, PT ;  /* 0x000000ff7b00720c */ /* 0x000fe20003f25070 */
[----:B------:R1:W-:Y:S01]  /*9260*/  LDGSTS.E [R127+0x30000], desc[UR40][R124.64], P4 ;  /* 0x300000007c7f7fae */ /* 0x0003e2000a1a1028 */
[----:B------:R-:W-:-:S02]  /*9270*/  ISETP.NE.U32.AND P3, PT, R126, RZ, PT ;  /* 0x000000ff7e00720c */ /* 0x000fc40003f65070 */
[----:B------:R-:W-:Y:S02]  /*9280*/  IADD3.X R123, PT, PT, R116, UR34, RZ, P6, !PT ;  /* 0x00000022747b7c10 */ /* 0x000fe4000b7fe4ff */
[----:B------:R-:W-:Y:S02]  /*9290*/  ISETP.GE.AND P6, PT, R238, UR30, PT ;  /* 0x0000001eee007c0c */ /* 0x000fe4000bfc6270 */
[----:B--2---:R-:W-:Y:S01]  /*92a0*/  LOP3.LUT R133, R133, 0x1f, RZ, 0xc0, !PT ;  /* 0x0000001f85857812 */ /* 0x004fe200078ec0ff */
[----:B------:R2:W-:Y:S01]  /*92b0*/  LDGSTS.E [R129+0x30000], desc[UR40][R122.64], P5 ;  /* 0x300000007a817fae */ /* 0x0005e2000a9a1028 */
[----:B------:R-:W-:Y:S02]  /*92c0*/  PLOP3.LUT P5, PT, PT, PT, UP4, 0x40, 0x4 ;  /* 0x000000000004781c */ /* 0x000fe40003fae848 */
[----:B------:R-:W-:Y:S02]  /*92d0*/  SEL R126, RZ, 0x4, P6 ;  /* 0x00000004ff7e7807 */ /* 0x000fe40003000000 */
[----:B-1----:R-:W-:-:S02]  /*92e0*/  IADD3 R124, P4, PT, R115, UR64, RZ ;  /* 0x00000040737c7c10 */ /* 0x002fc4000ff9e0ff */
[----:B------:R-:W-:Y:S02]  /*92f0*/  ISETP.NE.U32.AND P0, PT, R128, RZ, PT ;  /* 0x000000ff8000720c */ /* 0x000fe40003f05070 */
[----:B------:R-:W-:Y:S02]  /*9300*/  IADD3.X R125, PT, PT, R114, UR34, RZ, P4, !PT ;  /* 0x00000022727d7c10 */ /* 0x000fe4000a7fe4ff */
[----:B------:R-:W-:Y:S01]  /*9310*/  ISETP.GE.AND P4, PT, R133, UR30, PT ;  /* 0x0000001e85007c0c */ /* 0x000fe2000bf86270 */
[----:B------:R-:W-:Y:S01]  /*9320*/  VIADD R133, R245, UR5 ;  /* 0x00000005f5857c36 */ /* 0x000fe20008000000 */
[----:B------:R-:W-:Y:S01]  /*9330*/  SEL R126, R126, RZ, P5 ;  /* 0x000000ff7e7e7207 */ /* 0x000fe20002800000 */
[----:B--2---:R-:W-:Y:S01]  /*9340*/  VIADD R129, R244, UR5 ;  /* 0x00000005f4817c36 */ /* 0x004fe20008000000 */
[----:B------:R-:W-:Y:S01]  /*9350*/  PLOP3.LUT P6, PT, PT, PT, UP4, 0x40, 0x4 ;  /* 0x000000000004781c */ /* 0x000fe20003fce848 */
[----:B------:R-:W-:Y:S01]  /*9360*/  USEL UR5, URZ, 0x1, !UP3 ;  /* 0x00000001ff057887 */ /* 0x000fe2000d800000 */
[----:B------:R-:W-:Y:S01]  /*9370*/  SEL R128, RZ, 0x4, P4 ;  /* 0x00000004ff807807 */ /* 0x000fe20002000000 */
[----:B------:R1:W-:Y:S01]  /*9380*/  LDGSTS.E [R133+0x30000], desc[UR40][R124.64], P3 ;  /* 0x300000007c857fae */ /* 0x0003e200099a1028 */
[----:B------:R-:W-:Y:S01]  /*9390*/  IADD3 R122, P5, PT, R113, UR64, RZ ;  /* 0x00000040717a7c10 */ /* 0x000fe2000ffbe0ff */
[----:B------:R-:W-:Y:S01]  /*93a0*/  UISETP.NE.U32.AND UP3, UPT, UR37, UR6, UPT ;  /* 0x000000062500728c */ /* 0x000fe2000bf65070 */
[----:B------:R-:W-:Y:S01]  /*93b0*/  ISETP.NE.U32.AND P3, PT, R126, RZ, PT ;  /* 0x000000ff7e00720c */ /* 0x000fe20003f65070 */
[----:B------:R-:W-:Y:S01]  /*93c0*/  UIADD3 UR30, UPT, UPT, UR30, -0x20, URZ ;  /* 0xffffffe01e1e7890 */ /* 0x000fe2000fffe0ff */
[----:B------:R-:W-:Y:S01]  /*93d0*/  SEL R128, R128, RZ, P6 ;  /* 0x000000ff80807207 */ /* 0x000fe20003000000 */
[----:B------:R-:W-:Y:S01]  /*93e0*/  ULOP3.LUT UR5, UR7, UR5, URZ, 0x3c, !UPT ;  /* 0x0000000507057292 */ /* 0x000fe2000f8e3cff */
[----:B------:R-:W-:-:S02]  /*93f0*/  IADD3.X R123, PT, PT, R112, UR34, RZ, P5, !PT ;  /* 0x00000022707b7c10 */ /* 0x000fc4000affe4ff */
[----:B------:R-:W-:Y:S02]  /*9400*/  IADD3 R126, P6, PT, R109, UR64, RZ ;  /* 0x000000406d7e7c10 */ /* 0x000fe4000ffde0ff */
[----:B------:R-:W-:Y:S01]  /*9410*/  ISETP.NE.U32.AND P5, PT, R128, RZ, PT ;  /* 0x000000ff8000720c */ /* 0x000fe20003fa5070 */
[----:B------:R2:W-:Y:S01]  /*9420*/  LDGSTS.E [R129+0x30000], desc[UR40][R122.64], P0 ;  /* 0x300000007a817fae */ /* 0x0005e200081a1028 */
[----:B-1----:R-:W-:Y:S01]  /*9430*/  IADD3 R124, P4, PT, R111, UR64, RZ ;  /* 0x000000406f7c7c10 */ /* 0x002fe2000ff9e0ff */
[----:B------:R-:W-:Y:S01]  /*9440*/  VIADD R133, R2, UR8 ;  /* 0x0000000802857c36 */ /* 0x000fe20008000000 */
[----:B------:R-:W-:Y:S01]  /*9450*/  IADD3.X R127, PT, PT, R108, UR34, RZ, P6, !PT ;  /* 0x000000226c7f7c10 */ /* 0x000fe2000b7fe4ff */
[----:B------:R-:W-:Y:S01]  /*9460*/  UIADD3 UR64, UP5, UPT, UR64, UR39, URZ ;  /* 0x0000002740407290 */ /* 0x000fe2000ffbe0ff */
[----:B------:R-:W-:-:S03]  /*9470*/  IADD3.X R125, PT, PT, R110, UR34, RZ, P4, !PT ;  /* 0x000000226e7d7c10 */ /* 0x000fc6000a7fe4ff */
[----:B------:R-:W-:Y:S02]  /*9480*/  UIADD3.X UR34, UPT, UPT, UR34, UR65, URZ, UP5, !UPT ;  /* 0x0000004122227290 */ /* 0x000fe4000affe4ff */
[----:B------:R1:W-:Y:S01]  /*9490*/  LDGSTS.E [R157+0x30000], desc[UR40][R124.64], P1 ;  /* 0x300000007c9d7fae */ /* 0x0003e200089a1028 */
[----:B--2---:R-:W-:-:S03]  /*94a0*/  IADD3 R122, P0, PT, R107, UR38, RZ ;  /* 0x000000266b7a7c10 */ /* 0x004fc6000ff1e0ff */
[----:B------:R2:W-:Y:S01]  /*94b0*/  LDGSTS.E [R159+0x30000], desc[UR40][R126.64], P3 ;  /* 0x300000007e9f7fae */ /* 0x0005e200099a1028 */
[----:B------:R-:W-:Y:S02]  /*94c0*/  IADD3 R128, P3, PT, R154, UR38, RZ ;  /* 0x000000269a807c10 */ /* 0x000fe4000ff7e0ff */
[----:B------:R-:W-:Y:S01]  /*94d0*/  IADD3.X R123, PT, PT, R106, UR35, RZ, P0, !PT ;  /* 0x000000236a7b7c10 */ /* 0x000fe200087fe4ff */
[----:B------:R-:W0:Y:S01]  /*94e0*/  LDGDEPBAR ;  /* 0x00000000000079af */ /* 0x000e220000000000 */
[----:B------:R-:W-:Y:S02]  /*94f0*/  IADD3.X R129, PT, PT, R155, UR35, RZ, P3, !PT ;  /* 0x000000239b817c10 */ /* 0x000fe40009ffe4ff */
[----:B-1----:R-:W-:Y:S01]  /*9500*/  IADD3 R124, P1, PT, R105, UR38, RZ ;  /* 0x00000026697c7c10 */ /* 0x002fe2000ff3e0ff */
[----:B------:R1:W-:Y:S01]  /*9510*/  LDGSTS.E [R133], desc[UR40][R122.64], P5 ;  /* 0x000000007a857fae */ /* 0x0003e2000a9a1028 */
[----:B--2---:R-:W-:Y:S02]  /*9520*/  IADD3 R126, P0, PT, R103, UR38, RZ ;  /* 0x00000026677e7c10 */ /* 0x004fe4000ff1e0ff */
[----:B------:R-:W-:-:S02]  /*9530*/  IADD3.X R125, PT, PT, R104, UR35, RZ, P1, !PT ;  /* 0x00000023687d7c10 */ /* 0x000fc40008ffe4ff */
[----:B------:R-:W-:-:S03]  /*9540*/  IADD3.X R127, PT, PT, R102, UR35, RZ, P0, !PT ;  /* 0x00000023667f7c10 */ /* 0x000fc600087fe4ff */
[----:B------:R2:W-:Y:S01]  /*9550*/  LDGSTS.E [R133+0x400], desc[UR40][R124.64], P5 ;  /* 0x004000007c857fae */ /* 0x0005e2000a9a1028 */
[----:B-1----:R-:W-:-:S03]  /*9560*/  IADD3 R122, P1, PT, R101, UR38, RZ ;  /* 0x00000026657a7c10 */ /* 0x002fc6000ff3e0ff */
[----:B------:R1:W-:Y:S01]  /*9570*/  LDGSTS.E [R133+0x800], desc[UR40][R126.64], P5 ;  /* 0x008000007e857fae */ /* 0x0003e2000a9a1028 */
[----:B------:R-:W-:-:S05]  /*9580*/  IADD3.X R123, PT, PT, R100, UR35, RZ, P1, !PT ;  /* 0x00000023647b7c10 */ /* 0x000fca0008ffe4ff */
[----:B------:R3:W-:Y:S01]  /*9590*/  LDGSTS.E [R133+0xc00], desc[UR40][R122.64], P5 ;  /* 0x00c000007a857fae */ /* 0x0007e2000a9a1028 */
[----:B--2---:R-:W-:Y:S02]  /*95a0*/  IADD3 R124, P0, PT, R99, UR38, RZ ;  /* 0x00000026637c7c10 */ /* 0x004fe4000ff1e0ff */
[----:B-1----:R-:W-:Y:S02]  /*95b0*/  IADD3 R126, P1, PT, R97, UR38, RZ ;  /* 0x00000026617e7c10 */ /* 0x002fe4000ff3e0ff */
[----:B------:R-:W-:Y:S02]  /*95c0*/  IADD3.X R125, PT, PT, R98, UR35, RZ, P0, !PT ;  /* 0x00000023627d7c10 */ /* 0x000fe400087fe4ff */
[----:B------:R-:W-:Y:S02]  /*95d0*/  IADD3.X R127, PT, PT, R96, UR35, RZ, P1, !PT ;  /* 0x00000023607f7c10 */ /* 0x000fe40008ffe4ff */
[----:B---3--:R-:W-:Y:S01]  /*95e0*/  IADD3 R122, P0, PT, R95, UR38, RZ ;  /* 0x000000265f7a7c10 */ /* 0x008fe2000ff1e0ff */
[----:B------:R1:W-:Y:S03]  /*95f0*/  LDGSTS.E [R133+0x1000], desc[UR40][R124.64], P5 ;  /* 0x010000007c857fae */ /* 0x0003e6000a9a1028 */
[----:B------:R-:W-:Y:S01]  /*9600*/  IADD3.X R123, PT, PT, R94, UR35, RZ, P0, !PT ;  /* 0x000000235e7b7c10 */ /* 0x000fe200087fe4ff */
[----:B------:R2:W-:Y:S04]  /*9610*/  LDGSTS.E [R133+0x1400], desc[UR40][R126.64], P5 ;  /* 0x014000007e857fae */ /* 0x0005e8000a9a1028 */
[----:B------:R3:W-:Y:S01]  /*9620*/  LDGSTS.E [R133+0x1800], desc[UR40][R122.64], P5 ;  /* 0x018000007a857fae */ /* 0x0007e2000a9a1028 */
[----:B-1----:R-:W-:-:S02]  /*9630*/  IADD3 R124, P1, PT, R93, UR38, RZ ;  /* 0x000000265d7c7c10 */ /* 0x002fc4000ff3e0ff */
[----:B--2---:R-:W-:Y:S02]  /*9640*/  IADD3 R126, P0, PT, R91, UR38, RZ ;  /* 0x000000265b7e7c10 */ /* 0x004fe4000ff1e0ff */
        /* <DEDUP_REMOVED lines=161> */
[----:B--2---:R-:W-:Y:S01]  /*a060*/  IADD3 R126, P0, PT, R152, UR38, RZ ;  /* 0x00000026987e7c10 */ /* 0x004fe2000ff1e0ff */
[----:B------:R-:W-:Y:S01]  /*a070*/  UIADD3 UR38, UP4, UPT, UR38, UR66, URZ ;  /* 0x0000004226267290 */ /* 0x000fe2000ff9e0ff */
[----:B------:R-:W-:Y:S02]  /*a080*/  IADD3.X R125, PT, PT, R151, UR35, RZ, P1, !PT ;  /* 0x00000023977d7c10 */ /* 0x000fe40008ffe4ff */
[----:B------:R-:W-:Y:S01]  /*a090*/  IADD3.X R127, PT, PT, R153, UR35, RZ, P0, !PT ;  /* 0x00000023997f7c10 */ /* 0x000fe200087fe4ff */
[----:B---3--:R-:W-:Y:S01]  /*a0a0*/  IMAD.U32 R122, RZ, RZ, UR7 ;  /* 0x00000007ff7a7e24 */ /* 0x008fe2000f8e00ff */
[----:B------:R-:W-:Y:S01]  /*a0b0*/  UIADD3.X UR35, UPT, UPT, UR35, UR67, URZ, UP4, !UPT ;  /* 0x0000004323237290 */ /* 0x000fe2000a7fe4ff */
[----:B------:R2:W-:Y:S04]  /*a0c0*/  LDGSTS.E [R133+0xf400], desc[UR40][R124.64], P5 ;  /* 0x0f4000007c857fae */ /* 0x0005e8000a9a1028 */
[----:B------:R2:W-:Y:S04]  /*a0d0*/  LDGSTS.E [R133+0xf800], desc[UR40][R126.64], P5 ;  /* 0x0f8000007e857fae */ /* 0x0005e8000a9a1028 */
[----:B------:R2:W-:Y:S04]  /*a0e0*/  LDGSTS.E [R133+0xfc00], desc[UR40][R128.64], P5 ;  /* 0x0fc0000080857fae */ /* 0x0005e8000a9a1028 */
[----:B------:R-:W0:Y:S01]  /*a0f0*/  LDGDEPBAR ;  /* 0x00000000000079af */ /* 0x000e220000000000 */
[----:B------:R-:W-:Y:S05]  /*a100*/  BRA.U UP3, `(.L_x_10) ;  /* 0xffffffe903247547 */ /* 0x000fea000b83ffff */
.L_x_7:
[----:B-1----:R-:W1:Y:S01]  /*a110*/  S2R R123, SR_TID.X ;  /* 0x00000000007b7919 */ /* 0x002e620000002100 */
[----:B------:R-:W3:Y:S01]  /*a120*/  LDCU.128 UR8, c[0x0][0x390] ;  /* 0x00007200ff0877ac */ /* 0x000ee20008000c00 */
[C---:B-1----:R-:W-:Y:S02]  /*a130*/  IMAD.SHL.U32 R0, R123.reuse, 0x200, RZ ;  /* 0x000002007b007824 */ /* 0x042fe400078e00ff */
[----:B------:R-:W-:Y:S01]  /*a140*/  IMAD.SHL.U32 R2, R123, 0x20, RZ ;  /* 0x000000207b027824 */ /* 0x000fe200078e00ff */
[----:B---3--:R-:W-:Y:S06]  /*a150*/  BRA.U !UP2, `(.L_x_11) ;  /* 0x000000010a107547 */ /* 0x008fec000b800000 */
[----:B------:R-:W-:-:S06]  /*a160*/  USHF.L.U32 UR7, UR7, 0x1f, URZ ;  /* 0x0000001f07077899 */ /* 0x000fcc00080006ff */
[----:B------:R-:W-:-:S04]  /*a170*/  IMAD.U32 R3, RZ, RZ, UR7 ;  /* 0x00000007ff037e24 */ /* 0x000fc8000f8e00ff */
[----:B------:R-:W1:Y:S02]  /*a180*/  SYNCS.PHASECHK.TRANS64.TRYWAIT P0, [UR29], R3 ;  /* 0x00000003ff0075a7 */ /* 0x000e64000800111d */
[----:B-1----:R-:W-:Y:S05]  /*a190*/  @!P0 BRA `(.L_x_12) ;  /* 0x0000004400ec8947 */ /* 0x002fea0003800000 */
.L_x_11:
[----:B------:R-:W-:-:S04]  /*a1a0*/  DEPBAR.LE SB0, 0x0 ;  /* 0x000080000000791a */ /* 0x000fc80000000000 */
[----:B------:R-:W-:Y:S01]  /*a1b0*/  BAR.SYNC.DEFER_BLOCKING 0x0 ;  /* 0x0000000000007b1d */ /* 0x000fe20000010000 */
[----:B------:R-:W-:Y:S02]  /*a1c0*/  LOP3.LUT R0, R0, 0x2000, RZ, 0xc0, !PT ;  /* 0x0000200000007812 */ /* 0x000fe400078ec0ff */
[----:B------:R-:W-:Y:S02]  /*a1d0*/  LOP3.LUT R3, R2, 0x1000, RZ, 0xc0, !PT ;  /* 0x0000100002037812 */ /* 0x000fe400078ec0ff */
[----:B------:R-:W-:Y:S01]  /*a1e0*/  LEA R228, R228, UR28, 0x4 ;  /* 0x0000001ce4e47c11 */ /* 0x000fe2000f8e20ff */
[----:B------:R-:W1:Y:S01]  /*a1f0*/  LDCU UR4, c[0x0][0x39c] ;  /* 0x00007380ff0477ac */ /* 0x000e620008000800 */
[----:B------:R-:W-:Y:S01]  /*a200*/  IADD3 R135, PT, PT, R3, UR28, R0 ;  /* 0x0000001c03877c10 */ /* 0x000fe2000fffe000 */
[----:B------:R-:W3:Y:S01]  /*a210*/  S2R R132, SR_TID.X ;  /* 0x0000000000847919 */ /* 0x000ee20000002100 */
[----:B------:R-:W-:Y:S01]  /*a220*/  LOP3.LUT R0, R202, R156, RZ, 0xfc, !PT ;  /* 0x0000009cca007212 */ /* 0x000fe200078efcff */
[----:B------:R-:W4:Y:S01]  /*a230*/  LDCU UR5, c[0x0][0x39c] ;  /* 0x00007380ff0577ac */ /* 0x000f220008000800 */
[----:B------:R-:W-:-:S02]  /*a240*/  ISETP.GE.AND P0, PT, R233, UR10, PT ;  /* 0x0000000ae9007c0c */ /* 0x000fc4000bf06270 */
[----:B------:R-:W-:Y:S01]  /*a250*/  LOP3.LUT R137, R0, 0x1fc, RZ, 0xfc, !PT ;  /* 0x000001fc00897812 */ /* 0x000fe200078efcff */
[----:B------:R-:W5:Y:S01]  /*a260*/  LDCU UR6, c[0x0][0x39c] ;  /* 0x00007380ff0677ac */ /* 0x000f620008000800 */
[C-C-:B------:R-:W-:Y:S02]  /*a270*/  LOP3.LUT R3, R202.reuse, 0x18, R156.reuse, 0xfe, !PT ;  /* 0x00000018ca037812 */ /* 0x140fe400078efe9c */
[C-C-:B------:R-:W-:Y:S01]  /*a280*/  LOP3.LUT R2, R202.reuse, 0x14, R156.reuse, 0xfe, !PT ;  /* 0x00000014ca027812 */ /* 0x140fe200078efe9c */
[----:B------:R-:W2:Y:S01]  /*a290*/  LDCU UR7, c[0x0][0x39c] ;  /* 0x00007380ff0777ac */ /* 0x000ea20008000800 */
[C-C-:B------:R-:W-:Y:S02]  /*a2a0*/  LOP3.LUT R136, R202.reuse, 0x10, R156.reuse, 0xfe, !PT ;  /* 0x00000010ca887812 */ /* 0x140fe400078efe9c */
[C-C-:B------:R-:W-:Y:S02]  /*a2b0*/  LOP3.LUT R138, R202.reuse, 0xc, R156.reuse, 0xfe, !PT ;  /* 0x0000000cca8a7812 */ /* 0x140fe400078efe9c */
[----:B------:R-:W-:Y:S01]  /*a2c0*/  LOP3.LUT R140, R202, 0x8, R156, 0xfe, !PT ;  /* 0x00000008ca8c7812 */ /* 0x000fe200078efe9c */
[----:B------:R-:W1:Y:S02]  /*a2d0*/  @!P2 SYNCS.CCTL.IV [UR28+0x36000] ;  /* 0x03600000ff00a9b1 */ /* 0x000e64000800001c */
[----:B-1----:R-:W-:Y:S01]  /*a2e0*/  BAR.SYNC.DEFER_BLOCKING 0x0 ;  /* 0x0000000000007b1d */ /* 0x002fe20000010000 */
[----:B------:R-:W-:-:S02]  /*a2f0*/  ISETP.LT.AND P1, PT, R137, UR4, !P0 ;  /* 0x0000000489007c0c */ /* 0x000fc4000c721270 */
[----:B------:R-:W-:Y:S02]  /*a300*/  ISETP.LT.AND P4, PT, R140, UR11, !P0 ;  /* 0x0000000b8c007c0c */ /* 0x000fe4000c781270 */
[----:B------:R-:W-:Y:S01]  /*a310*/  ISETP.LT.AND P3, PT, R138, UR11, !P0 ;  /* 0x0000000b8a007c0c */ /* 0x000fe2000c761270 */
[----:B------:R-:W1:Y:S01]  /*a320*/  LDCU UR4, c[0x0][0x3b4] ;  /* 0x00007680ff0477ac */ /* 0x000e620008000800 */
[----:B--2---:R-:W2:Y:S01]  /*a330*/  LDTM.x128 R4, tmem[UR26] ;  /* 0x0000001a000479ee */ /* 0x004ea200083c0000 */
[C---:B---3--:R-:W-:Y:S02]  /*a340*/  IMAD.SHL.U32 R133, R132.reuse, 0x10, RZ ;  /* 0x0000001084857824 */ /* 0x048fe400078e00ff */
[----:B------:R-:W-:Y:S01]  /*a350*/  IMAD.SHL.U32 R134, R132, 0x8, RZ ;  /* 0x0000000884867824 */ /* 0x000fe200078e00ff */
[----:B------:R-:W-:Y:S02]  /*a360*/  LOP3.LUT R132, R202, 0x1c, R156, 0xfe, !PT ;  /* 0x0000001cca847812 */ /* 0x000fe400078efe9c */
[----:B------:R-:W-:-:S02]  /*a370*/  LOP3.LUT R133, R133, 0xf0, RZ, 0xc0, !PT ;  /* 0x000000f085857812 */ /* 0x000fc400078ec0ff */
[----:B------:R-:W-:Y:S01]  /*a380*/  LOP3.LUT R134, R134, 0x300, RZ, 0xc0, !PT ;  /* 0x0000030086867812 */ /* 0x000fe200078ec0ff */
[----:B------:R-:W3:Y:S01]  /*a390*/  @!P2 SYNCS.CCTL.IV [UR28+0x36008] ;  /* 0x03600800ff00a9b1 */ /* 0x000ee2000800001c */
[----:B------:R-:W-:Y:S02]  /*a3a0*/  NOP ;  /* 0x0000000000007918 */ /* 0x000fe40000000000 */
[----:B------:R-:W-:Y:S02]  /*a3b0*/  IADD3 R133, PT, PT, R134, R135, R133 ;  /* 0x0000008786857210 */ /* 0x000fe40007ffe085 */
[----:B------:R-:W-:Y:S01]  /*a3c0*/  LOP3.LUT R156, R202, 0x4, R156, 0xfe, !PT ;  /* 0x00000004ca9c7812 */ /* 0x000fe200078efe9c */
[----:B--2---:R-:W-:Y:S01]  /*a3d0*/  IMAD.MOV.U32 R147, RZ, RZ, R16 ;  /* 0x000000ffff937224 */ /* 0x004fe200078e0010 */
[----:B------:R-:W2:Y:S01]  /*a3e0*/  LDC R135, c[0x0][0x3b8] ;  /* 0x0000ee00ff877b82 */ /* 0x000ea20000000800 */
[----:B------:R-:W-:Y:S01]  /*a3f0*/  IMAD.MOV.U32 R151, RZ, RZ, R17 ;  /* 0x000000ffff977224 */ /* 0x000fe200078e0011 */
[----:B------:R-:W-:Y:S01]  /*a400*/  ISETP.LT.AND P6, PT, R156, UR11, !P0 ;  /* 0x0000000b9c007c0c */ /* 0x000fe2000c7c1270 */
[----:B------:R-:W-:-:S02]  /*a410*/  IMAD.MOV.U32 R155, RZ, RZ, R18 ;  /* 0x000000ffff9b7224 */ /* 0x000fc400078e0012 */
[----:B------:R-:W-:Y:S02]  /*a420*/  IMAD.MOV.U32 R144, RZ, RZ, R4 ;  /* 0x000000ffff907224 */ /* 0x000fe400078e0004 */
[----:B------:R-:W-:Y:S02]  /*a430*/  IMAD.MOV.U32 R145, RZ, RZ, R8 ;  /* 0x000000ffff917224 */ /* 0x000fe400078e0008 */
[----:B------:R-:W-:Y:S02]  /*a440*/  IMAD.MOV.U32 R146, RZ, RZ, R12 ;  /* 0x000000ffff927224 */ /* 0x000fe400078e000c */
[----:B------:R-:W-:Y:S02]  /*a450*/  IMAD.MOV.U32 R148, RZ, RZ, R5 ;  /* 0x000000ffff947224 */ /* 0x000fe400078e0005 */
[----:B------:R-:W-:Y:S01]  /*a460*/  IMAD.MOV.U32 R149, RZ, RZ, R9 ;  /* 0x000000ffff957224 */ /* 0x000fe200078e0009 */
[----:B---3--:R-:W-:Y:S01]  /*a470*/  STS.128 [R133], R144 ;  /* 0x0000009085007388 */ /* 0x008fe20000000c00 */
[----:B------:R-:W-:-:S02]  /*a480*/  IMAD.MOV.U32 R150, RZ, RZ, R13 ;  /* 0x000000ffff967224 */ /* 0x000fc400078e000d */
[----:B------:R-:W-:Y:S02]  /*a490*/  IMAD.MOV.U32 R152, RZ, RZ, R6 ;  /* 0x000000ffff987224 */ /* 0x000fe400078e0006 */
[----:B------:R-:W-:Y:S01]  /*a4a0*/  IMAD.MOV.U32 R153, RZ, RZ, R10 ;  /* 0x000000ffff997224 */ /* 0x000fe200078e000a */
[----:B------:R3:W-:Y:S01]  /*a4b0*/  STS.128 [R133+0x400], R148 ;  /* 0x0004009485007388 */ /* 0x0007e20000000c00 */
[----:B------:R-:W-:Y:S02]  /*a4c0*/  IMAD.MOV.U32 R154, RZ, RZ, R14 ;  /* 0x000000ffff9a7224 */ /* 0x000fe400078e000e */
[----:B------:R-:W-:Y:S02]  /*a4d0*/  IMAD.MOV.U32 R16, RZ, RZ, R7 ;  /* 0x000000ffff107224 */ /* 0x000fe400078e0007 */
[----:B------:R-:W-:Y:S01]  /*a4e0*/  IMAD.MOV.U32 R17, RZ, RZ, R11 ;  /* 0x000000ffff117224 */ /* 0x000fe200078e000b */
[----:B------:R1:W-:Y:S01]  /*a4f0*/  STS.128 [R133+0x800], R152 ;  /* 0x0008009885007388 */ /* 0x0003e20000000c00 */
[----:B------:R-:W-:-:S02]  /*a500*/  IMAD.MOV.U32 R18, RZ, RZ, R15 ;  /* 0x000000ffff127224 */ /* 0x000fc400078e000f */
[----:B------:R-:W-:Y:S02]  /*a510*/  IMAD.MOV.U32 R163, RZ, RZ, R32 ;  /* 0x000000ffffa37224 */ /* 0x000fe400078e0020 */
[----:B------:R-:W-:Y:S01]  /*a520*/  IMAD.MOV.U32 R167, RZ, RZ, R33 ;  /* 0x000000ffffa77224 */ /* 0x000fe200078e0021 */
[----:B------:R-:W-:Y:S01]  /*a530*/  STS.128 [R133+0xc00], R16 ;  /* 0x000c001085007388 */ /* 0x000fe20000000c00 */
[----:B------:R-:W-:Y:S02]  /*a540*/  IMAD.MOV.U32 R160, RZ, RZ, R20 ;  /* 0x000000ffffa07224 */ /* 0x000fe400078e0014 */
[----:B------:R-:W-:Y:S01]  /*a550*/  IMAD.MOV.U32 R161, RZ, RZ, R24 ;  /* 0x000000ffffa17224 */ /* 0x000fe200078e0018 */
[----:B------:R-:W-:Y:S01]  /*a560*/  BAR.SYNC.DEFER_BLOCKING 0x0 ;  /* 0x0000000000007b1d */ /* 0x000fe20000010000 */
[----:B---3--:R-:W-:Y:S02]  /*a570*/  IMAD.MOV.U32 R151, RZ, RZ, R34 ;  /* 0x000000ffff977224 */ /* 0x008fe400078e0022 */
[----:B------:R-:W-:-:S02]  /*a580*/  IMAD.MOV.U32 R162, RZ, RZ, R28 ;  /* 0x000000ffffa27224 */ /* 0x000fc400078e001c */
[----:B------:R-:W-:Y:S02]  /*a590*/  IMAD.MOV.U32 R164, RZ, RZ, R21 ;  /* 0x000000ffffa47224 */ /* 0x000fe400078e0015 */
[----:B------:R-:W-:Y:S02]  /*a5a0*/  IMAD.MOV.U32 R165, RZ, RZ, R25 ;  /* 0x000000ffffa57224 */ /* 0x000fe400078e0019 */
[----:B------:R-:W-:Y:S02]  /*a5b0*/  IMAD.MOV.U32 R166, RZ, RZ, R29 ;  /* 0x000000ffffa67224 */ /* 0x000fe400078e001d */
[----:B------:R-:W-:Y:S02]  /*a5c0*/  IMAD.MOV.U32 R148, RZ, RZ, R22 ;  /* 0x000000ffff947224 */ /* 0x000fe400078e0016 */
[----:B------:R-:W-:Y:S02]  /*a5d0*/  IMAD.MOV.U32 R149, RZ, RZ, R26 ;  /* 0x000000ffff957224 */ /* 0x000fe400078e001a */
[----:B------:R-:W-:-:S02]  /*a5e0*/  IMAD.MOV.U32 R150, RZ, RZ, R30 ;  /* 0x000000ffff967224 */ /* 0x000fc400078e001e */
[----:B------:R-:W-:Y:S02]  /*a5f0*/  IMAD.MOV.U32 R32, RZ, RZ, R23 ;  /* 0x000000ffff207224 */ /* 0x000fe400078e0017 */
[----:B------:R-:W-:Y:S02]  /*a600*/  IMAD.MOV.U32 R33, RZ, RZ, R27 ;  /* 0x000000ffff217224 */ /* 0x000fe400078e001b */
[----:B------:R-:W-:Y:S02]  /*a610*/  IMAD.MOV.U32 R34, RZ, RZ, R31 ;  /* 0x000000ffff227224 */ /* 0x000fe400078e001f */
[----:B-1----:R-:W-:Y:S01]  /*a620*/  IMAD R146, R233, UR4, RZ ;  /* 0x00000004e9927c24 */ /* 0x002fe2000f8e02ff */
[----:B------:R-:W1:Y:S01]  /*a630*/  LDS.128 R16, [R228] ;  /* 0x00000000e4107984 */ /* 0x000e620000000c00 */
[-C--:B--2---:R-:W-:Y:S01]  /*a640*/  IMAD R147, R0, R135.reuse, RZ ;  /* 0x0000008700937224 */ /* 0x084fe200078e02ff */
[----:B------:R-:W2:Y:S01]  /*a650*/  LDCU UR4, c[0x0][0x39c] ;  /* 0x00007380ff0477ac */ /* 0x000ea20008000800 */
[-C--:B------:R-:W-:Y:S01]  /*a660*/  IMAD R21, R156, R135.reuse, RZ ;  /* 0x000000879c157224 */ /* 0x080fe200078e02ff */
[----:B------:R-:W-:Y:S01]  /*a670*/  LDS.128 R12, [R228+0x1000] ;  /* 0x00100000e40c7984 */ /* 0x000fe20000000c00 */
[----:B------:R-:W-:Y:S01]  /*a680*/  LEA R134, P2, R146, UR8, 0x2 ;  /* 0x0000000892867c11 */ /* 0x000fe2000f8410ff */
[----:B------:R-:W-:-:S02]  /*a690*/  IMAD R23, R140, R135, RZ ;  /* 0x000000878c177224 */ /* 0x000fc400078e02ff */
[----:B------:R-:W-:Y:S01]  /*a6a0*/  LDS.128 R8, [R228+0x2000] ;  /* 0x00200000e4087984 */ /* 0x000fe20000000c00 */
[----:B------:R-:W-:Y:S01]  /*a6b0*/  LEA.HI.X.SX32 R146, R146, UR9, 0x2, P2 ;  /* 0x0000000992927c11 */ /* 0x000fe200090f16ff */
[----:B------:R-:W-:Y:S01]  /*a6c0*/  IMAD R137, R138, R135, RZ ;  /* 0x000000878a897224 */ /* 0x000fe200078e02ff */
[-C--:B------:R-:W-:Y:S01]  /*a6d0*/  LEA R142, P5, R147, R134.reuse, 0x2 ;  /* 0x00000086938e7211 */ /* 0x080fe200078a10ff */
[----:B------:R-:W-:Y:S01]  /*a6e0*/  LDS.128 R4, [R228+0x3000] ;  /* 0x00300000e4047984 */ /* 0x000fe20000000c00 */
[----:B------:R-:W-:Y:S01]  /*a6f0*/  LEA R140, P2, R21, R134, 0x2 ;  /* 0x00000086158c7211 */ /* 0x000fe200078410ff */
[----:B------:R-:W-:Y:S01]  /*a700*/  IMAD.MOV.U32 R155, RZ, RZ, R49 ;  /* 0x000000ffff9b7224 */ /* 0x000fe200078e0031 */
[----:B------:R-:W-:Y:S01]  /*a710*/  LEA.HI.X.SX32 R143, R147, R146, 0x2, P5 ;  /* 0x00000092938f7211 */ /* 0x000fe200028f16ff */
[----:B------:R-:W-:Y:S01]  /*a720*/  BAR.SYNC.DEFER_BLOCKING 0x0 ;  /* 0x0000000000007b1d */ /* 0x000fe20000010000 */
[----:B------:R-:W-:Y:S01]  /*a730*/  LEA R138, P5, R23, R134, 0x2 ;  /* 0x00000086178a7211 */ /* 0x000fe200078a10ff */
[----:B------:R-:W-:Y:S01]  /*a740*/  IMAD.MOV.U32 R159, RZ, RZ, R50 ;  /* 0x000000ffff9f7224 */ /* 0x000fe200078e0032 */
[-C--:B------:R-:W-:Y:S01]  /*a750*/  LEA.HI.X.SX32 R141, R21, R146.reuse, 0x2, P2 ;  /* 0x00000092158d7211 */ /* 0x080fe200010f16ff */
[----:B------:R-:W-:Y:S01]  /*a760*/  IMAD.MOV.U32 R152, RZ, RZ, R37 ;  /* 0x000000ffff987224 */ /* 0x000fe200078e0025 */
[----:B------:R-:W-:Y:S01]  /*a770*/  LEA.HI.X.SX32 R139, R23, R146, 0x2, P5 ;  /* 0x00000092178b7211 */ /* 0x000fe200028f16ff */
[----:B------:R-:W-:Y:S01]  /*a780*/  IMAD.MOV.U32 R153, RZ, RZ, R41 ;  /* 0x000000ffff997224 */ /* 0x000fe200078e0029 */
[----:B------:R-:W-:Y:S01]  /*a790*/  ISETP.LT.AND P2, PT, R136, UR11, !P0 ;  /* 0x0000000b88007c0c */ /* 0x000fe2000c741270 */
[----:B------:R-:W-:-:S02]  /*a7a0*/  IMAD.MOV.U32 R154, RZ, RZ, R45 ;  /* 0x000000ffff9a7224 */ /* 0x000fc400078e002d */
[----:B------:R-:W-:Y:S02]  /*a7b0*/  IMAD.MOV.U32 R156, RZ, RZ, R38 ;  /* 0x000000ffff9c7224 */ /* 0x000fe400078e0026 */
[----:B------:R-:W-:Y:S02]  /*a7c0*/  IMAD.MOV.U32 R157, RZ, RZ, R42 ;  /* 0x000000ffff9d7224 */ /* 0x000fe400078e002a */
[----:B------:R-:W-:Y:S02]  /*a7d0*/  IMAD.MOV.U32 R158, RZ, RZ, R46 ;  /* 0x000000ffff9e7224 */ /* 0x000fe400078e002e */
[----:B------:R-:W-:Y:S02]  /*a7e0*/  IMAD.MOV.U32 R49, RZ, RZ, R43 ;  /* 0x000000ffff317224 */ /* 0x000fe400078e002b */
[----:B------:R-:W-:Y:S02]  /*a7f0*/  IMAD.MOV.U32 R50, RZ, RZ, R47 ;  /* 0x000000ffff327224 */ /* 0x000fe400078e002f */
[-C--:B------:R-:W-:Y:S01]  /*a800*/  IMAD R145, R136, R135.reuse, RZ ;  /* 0x0000008788917224 */ /* 0x080fe200078e02ff */
[C---:B------:R-:W-:Y:S01]  /*a810*/  LEA R136, P5, R137.reuse, R134, 0x2 ;  /* 0x0000008689887211 */ /* 0x040fe200078a10ff */
[----:B------:R-:W-:Y:S01]  /*a820*/  IMAD R37, R2, R135, RZ ;  /* 0x0000008702257224 */ /* 0x000fe200078e02ff */
[----:B------:R3:W-:Y:S02]  /*a830*/  STS.128 [R133], R160 ;  /* 0x000000a085007388 */ /* 0x0007e40000000c00 */
[----:B------:R-:W-:Y:S01]  /*a840*/  LEA.HI.X.SX32 R137, R137, R146, 0x2, P5 ;  /* 0x0000009289897211 */ /* 0x000fe200028f16ff */
[----:B------:R-:W-:Y:S01]  /*a850*/  IMAD.MOV.U32 R171, RZ, RZ, R66 ;  /* 0x000000ffffab7224 */ /* 0x000fe200078e0042 */
[----:B------:R-:W-:Y:S01]  /*a860*/  LEA R144, P5, R145, R134, 0x2 ;  /* 0x0000008691907211 */ /* 0x000fe200078a10ff */
[----:B------:R1:W-:Y:S01]  /*a870*/  STS.128 [R133+0x400], R164 ;  /* 0x000400a485007388 */ /* 0x0003e20000000c00 */
[----:B------:R-:W-:-:S02]  /*a880*/  IMAD.MOV.U32 R168, RZ, RZ, R54 ;  /* 0x000000ffffa87224 */ /* 0x000fc400078e0036 */
[----:B------:R-:W-:Y:S01]  /*a890*/  LEA.HI.X.SX32 R145, R145, R146, 0x2, P5 ;  /* 0x0000009291917211 */ /* 0x000fe200028f16ff */
[----:B------:R2:W-:Y:S01]  /*a8a0*/  STS.128 [R133+0x800], R148 ;  /* 0x0008009485007388 */ /* 0x0005e20000000c00 */
[----:B------:R-:W-:Y:S02]  /*a8b0*/  IMAD.MOV.U32 R169, RZ, RZ, R58 ;  /* 0x000000ffffa97224 */ /* 0x000fe400078e003a */
[----:B------:R-:W-:Y:S01]  /*a8c0*/  IMAD.MOV.U32 R170, RZ, RZ, R62 ;  /* 0x000000ffffaa7224 */ /* 0x000fe200078e003e */
[----:B------:R-:W-:Y:S01]  /*a8d0*/  STS.128 [R133+0xc00], R32 ;  /* 0x000c002085007388 */ /* 0x000fe20000000c00 */
[----:B------:R-:W-:Y:S02]  /*a8e0*/  IMAD.MOV.U32 R66, RZ, RZ, R63 ;  /* 0x000000ffff427224 */ /* 0x000fe400078e003f */
[----:B------:R-:W-:Y:S01]  /*a8f0*/  IMAD.MOV.U32 R175, RZ, RZ, R82 ;  /* 0x000000ffffaf7224 */ /* 0x000fe200078e0052 */
[----:B------:R-:W-:Y:S01]  /*a900*/  BAR.SYNC.DEFER_BLOCKING 0x0 ;  /* 0x0000000000007b1d */ /* 0x000fe20000010000 */
[----:B---3--:R-:W-:-:S02]  /*a910*/  IMAD.MOV.U32 R163, RZ, RZ, R64 ;  /* 0x000000ffffa37224 */ /* 0x008fc400078e0040 */
[----:B------:R-:W-:Y:S02]  /*a920*/  IMAD.MOV.U32 R160, RZ, RZ, R52 ;  /* 0x000000ffffa07224 */ /* 0x000fe400078e0034 */
[----:B-1----:R-:W-:Y:S02]  /*a930*/  IMAD.MOV.U32 R167, RZ, RZ, R65 ;  /* 0x000000ffffa77224 */ /* 0x002fe400078e0041 */
[----:B------:R-:W-:Y:S02]  /*a940*/  IMAD.MOV.U32 R161, RZ, RZ, R56 ;  /* 0x000000ffffa17224 */ /* 0x000fe400078e0038 */
[----:B--2---:R-:W-:Y:S02]  /*a950*/  IMAD.MOV.U32 R151, RZ, RZ, R48 ;  /* 0x000000ffff977224 */ /* 0x004fe400078e0030 */
[----:B------:R-:W-:Y:S02]  /*a960*/  IMAD.MOV.U32 R148, RZ, RZ, R36 ;  /* 0x000000ffff947224 */ /* 0x000fe400078e0024 */
[----:B------:R-:W-:-:S02]  /*a970*/  IMAD.MOV.U32 R149, RZ, RZ, R40 ;  /* 0x000000ffff957224 */ /* 0x000fc400078e0028 */
[----:B------:R-:W-:Y:S02]  /*a980*/  IMAD.MOV.U32 R150, RZ, RZ, R44 ;  /* 0x000000ffff967224 */ /* 0x000fe400078e002c */
[----:B------:R-:W-:Y:S02]  /*a990*/  IMAD.MOV.U32 R48, RZ, RZ, R39 ;  /* 0x000000ffff307224 */ /* 0x000fe400078e0027 */
[----:B------:R-:W-:Y:S02]  /*a9a0*/  IMAD.MOV.U32 R162, RZ, RZ, R60 ;  /* 0x000000ffffa27224 */ /* 0x000fe400078e003c */
[----:B------:R-:W-:Y:S02]  /*a9b0*/  IMAD.MOV.U32 R164, RZ, RZ, R53 ;  /* 0x000000ffffa47224 */ /* 0x000fe400078e0035 */
[----:B------:R-:W-:Y:S01]  /*a9c0*/  IMAD.MOV.U32 R165, RZ, RZ, R57 ;  /* 0x000000ffffa57224 */ /* 0x000fe200078e0039 */
[----:B------:R-:W1:Y:S01]  /*a9d0*/  LDS.128 R32, [R228] ;  /* 0x00000000e4207984 */ /* 0x000e620000000c00 */
[----:B------:R-:W-:-:S02]  /*a9e0*/  IMAD.MOV.U32 R166, RZ, RZ, R61 ;  /* 0x000000ffffa67224 */ /* 0x000fc400078e003d */
[----:B------:R-:W-:Y:S01]  /*a9f0*/  IMAD.MOV.U32 R64, RZ, RZ, R55 ;  /* 0x000000ffff407224 */ /* 0x000fe200078e0037 */
[----:B------:R-:W-:Y:S01]  /*aa00*/  LDS.128 R28, [R228+0x1000] ;  /* 0x00100000e41c7984 */ /* 0x000fe20000000c00 */
[----:B------:R-:W-:Y:S02]  /*aa10*/  IMAD.MOV.U32 R65, RZ, RZ, R59 ;  /* 0x000000ffff417224 */ /* 0x000fe400078e003b */
[----:B------:R-:W-:Y:S01]  /*aa20*/  IMAD.MOV.U32 R172, RZ, RZ, R70 ;  /* 0x000000ffffac7224 */ /* 0x000fe200078e0046 */
[----:B------:R-:W-:Y:S01]  /*aa30*/  LDS.128 R24, [R228+0x2000] ;  /* 0x00200000e4187984 */ /* 0x000fe20000000c00 */
[----:B------:R-:W-:Y:S02]  /*aa40*/  IMAD.MOV.U32 R173, RZ, RZ, R74 ;  /* 0x000000ffffad7224 */ /* 0x000fe400078e004a */
[----:B------:R-:W-:Y:S01]  /*aa50*/  IMAD.MOV.U32 R174, RZ, RZ, R78 ;  /* 0x000000ffffae7224 */ /* 0x000fe200078e004e */
[----:B------:R-:W-:Y:S01]  /*aa60*/  LDS.128 R20, [R228+0x3000] ;  /* 0x00300000e4147984 */ /* 0x000fe20000000c00 */
[----:B------:R-:W-:-:S02]  /*aa70*/  IMAD.MOV.U32 R82, RZ, RZ, R79 ;  /* 0x000000ffff527224 */ /* 0x000fc400078e004f */
[----:B------:R-:W-:Y:S01]  /*aa80*/  IMAD R147, R135, 0x20, R147 ;  /* 0x0000002087937824 */ /* 0x000fe200078e0293 */
[----:B------:R-:W-:Y:S01]  /*aa90*/  BAR.SYNC.DEFER_BLOCKING 0x0 ;  /* 0x0000000000007b1d */ /* 0x000fe20000010000 */
        /* <DEDUP_REMOVED lines=8> */
[----:B------:R-:W-:Y:S02]  /*ab20*/  IMAD.MOV.U32 R96, RZ, RZ, R87 ;  /* 0x000000ffff607224 */ /* 0x000fe400078e0057 */
[----:B------:R-:W-:Y:S01]  /*ab30*/  IMAD.MOV.U32 R97, RZ, RZ, R91 ;  /* 0x000000ffff617224 */ /* 0x000fe200078e005b */
[----:B------:R2:W-:Y:S04]  /*ab40*/  STS.128 [R133], R148 ;  /* 0x0000009485007388 */ /* 0x0005e80000000c00 */
[----:B------:R3:W-:Y:S04]  /*ab50*/  STS.128 [R133+0x400], R152 ;  /* 0x0004009885007388 */ /* 0x0007e80000000c00 */
[----:B------:R1:W-:Y:S04]  /*ab60*/  STS.128 [R133+0x800], R156 ;  /* 0x0008009c85007388 */ /* 0x0003e80000000c00 */
[----:B------:R-:W-:Y:S01]  /*ab70*/  STS.128 [R133+0xc00], R48 ;  /* 0x000c003085007388 */ /* 0x000fe20000000c00 */
[----:B------:R-:W-:Y:S01]  /*ab80*/  BAR.SYNC.DEFER_BLOCKING 0x0 ;  /* 0x0000000000007b1d */ /* 0x000fe20000010000 */
[----:B--2---:R-:W-:Y:S01]  /*ab90*/  LEA R150, P5, R37, R134, 0x2 ;  /* 0x0000008625967211 */ /* 0x004fe200078a10ff */
[----:B------:R-:W-:-:S02]  /*aba0*/  IMAD R149, R3, R135, RZ ;  /* 0x0000008703957224 */ /* 0x000fc400078e02ff */
[----:B---3--:R-:W-:Y:S01]  /*abb0*/  IMAD R153, R132, R135, RZ ;  /* 0x0000008784997224 */ /* 0x008fe200078e02ff */
[----:B------:R-:W-:Y:S02]  /*abc0*/  LEA.HI.X.SX32 R151, R37, R146, 0x2, P5 ;  /* 0x0000009225977211 */ /* 0x000fe400028f16ff */
[----:B------:R-:W-:Y:S01]  /*abd0*/  LEA R148, P5, R149, R134, 0x2 ;  /* 0x0000008695947211 */ /* 0x000fe200078a10ff */
[----:B-1----:R-:W-:-:S03]  /*abe0*/  IMAD R157, R135, 0x4, R147 ;  /* 0x00000004879d7824 */ /* 0x002fc600078e0293 */
[----:B------:R-:W-:Y:S02]  /*abf0*/  LEA.HI.X.SX32 R149, R149, R146, 0x2, P5 ;  /* 0x0000009295957211 */ /* 0x000fe400028f16ff */
[----:B------:R-:W-:-:S04]  /*ac00*/  LEA R152, P5, R153, R134, 0x2 ;  /* 0x0000008699987211 */ /* 0x000fc800078a10ff */
[----:B------:R-:W-:Y:S02]  /*ac10*/  LEA.HI.X.SX32 R153, R153, R146, 0x2, P5 ;  /* 0x0000009299997211 */ /* 0x000fe400028f16ff */
[----:B------:R-:W-:-:S04]  /*ac20*/  LEA R154, P5, R147, R134, 0x2 ;  /* 0x00000086939a7211 */ /* 0x000fc800078a10ff */
[----:B------:R-:W-:Y:S01]  /*ac30*/  LEA.HI.X.SX32 R155, R147, R146, 0x2, P5 ;  /* 0x00000092939b7211 */ /* 0x000fe200028f16ff */
[----:B------:R-:W1:Y:S01]  /*ac40*/  LDS.128 R48, [R228] ;  /* 0x00000000e4307984 */ /* 0x000e620000000c00 */
[----:B------:R-:W-:Y:S01]  /*ac50*/  IMAD R147, R135, 0x4, R157 ;  /* 0x0000000487937824 */ /* 0x000fe200078e029d */
[C---:B------:R-:W-:Y:S02]  /*ac60*/  LEA R156, P5, R157.reuse, R134, 0x2 ;  /* 0x000000869d9c7211 */ /* 0x040fe400078a10ff */
[----:B------:R-:W-:Y:S02]  /*ac70*/  LDS.128 R44, [R228+0x1000] ;  /* 0x00100000e42c7984 */ /* 0x000fe40000000c00 */
[----:B------:R-:W-:Y:S02]  /*ac80*/  LEA.HI.X.SX32 R157, R157, R146, 0x2, P5 ;  /* 0x000000929d9d7211 */ /* 0x000fe400028f16ff */
[----:B------:R-:W-:Y:S01]  /*ac90*/  LDS.128 R40, [R228+0x2000] ;  /* 0x00200000e4287984 */ /* 0x000fe20000000c00 */
[----:B------:R-:W-:-:S03]  /*aca0*/  LEA R158, P5, R147, R134, 0x2 ;  /* 0x00000086939e7211 */ /* 0x000fc600078a10ff */
[----:B------:R-:W-:Y:S01]  /*acb0*/  LDS.128 R36, [R228+0x3000] ;  /* 0x00300000e4247984 */ /* 0x000fe20000000c00 */
[----:B------:R-:W-:Y:S01]  /*acc0*/  LEA.HI.X.SX32 R159, R147, R146, 0x2, P5 ;  /* 0x00000092939f7211 */ /* 0x000fe200028f16ff */
[----:B------:R-:W-:Y:S06]  /*acd0*/  BAR.SYNC.DEFER_BLOCKING 0x0 ;  /* 0x0000000000007b1d */ /* 0x000fec0000010000 */
[----:B------:R2:W-:Y:S04]  /*ace0*/  STS.128 [R133], R160 ;  /* 0x000000a085007388 */ /* 0x0005e80000000c00 */
[----:B------:R3:W-:Y:S04]  /*acf0*/  STS.128 [R133+0x400], R164 ;  /* 0x000400a485007388 */ /* 0x0007e80000000c00 */
[----:B------:R1:W-:Y:S04]  /*ad00*/  STS.128 [R133+0x800], R168 ;  /* 0x000800a885007388 */ /* 0x0003e80000000c00 */
[----:B------:R-:W-:Y:S01]  /*ad10*/  STS.128 [R133+0xc00], R64 ;  /* 0x000c004085007388 */ /* 0x000fe20000000c00 */
[----:B------:R-:W-:Y:S01]  /*ad20*/  BAR.SYNC.DEFER_BLOCKING 0x0 ;  /* 0x0000000000007b1d */ /* 0x000fe20000010000 */
[----:B--2---:R-:W-:-:S02]  /*ad30*/  IMAD.MOV.U32 R163, RZ, RZ, R80 ;  /* 0x000000ffffa37224 */ /* 0x004fc400078e0050 */
[----:B------:R-:W-:Y:S02]  /*ad40*/  IMAD.MOV.U32 R160, RZ, RZ, R68 ;  /* 0x000000ffffa07224 */ /* 0x000fe400078e0044 */
[----:B---3--:R-:W-:Y:S02]  /*ad50*/  IMAD.MOV.U32 R167, RZ, RZ, R81 ;  /* 0x000000ffffa77224 */ /* 0x008fe400078e0051 */
[----:B------:R-:W-:Y:S02]  /*ad60*/  IMAD.MOV.U32 R161, RZ, RZ, R72 ;  /* 0x000000ffffa17224 */ /* 0x000fe400078e0048 */
[----:B------:R-:W-:Y:S02]  /*ad70*/  IMAD.MOV.U32 R162, RZ, RZ, R76 ;  /* 0x000000ffffa27224 */ /* 0x000fe400078e004c */
[----:B------:R-:W-:Y:S02]  /*ad80*/  IMAD.MOV.U32 R164, RZ, RZ, R69 ;  /* 0x000000ffffa47224 */ /* 0x000fe400078e0045 */
[----:B------:R-:W-:-:S02]  /*ad90*/  IMAD.MOV.U32 R165, RZ, RZ, R73 ;  /* 0x000000ffffa57224 */ /* 0x000fc400078e0049 */
[----:B------:R-:W-:Y:S02]  /*ada0*/  IMAD.MOV.U32 R166, RZ, RZ, R77 ;  /* 0x000000ffffa67224 */ /* 0x000fe400078e004d */
[----:B------:R-:W-:Y:S02]  /*adb0*/  IMAD.MOV.U32 R80, RZ, RZ, R71 ;  /* 0x000000ffff507224 */ /* 0x000fe400078e0047 */
[----:B------:R-:W-:Y:S02]  /*adc0*/  IMAD.MOV.U32 R81, RZ, RZ, R75 ;  /* 0x000000ffff517224 */ /* 0x000fe400078e004b */
[C---:B------:R-:W-:Y:S02]  /*add0*/  IMAD R69, R135.reuse, 0x4, R147 ;  /* 0x0000000487457824 */ /* 0x040fe400078e0293 */
[----:B-1----:R-:W-:Y:S01]  /*ade0*/  IMAD.MOV.U32 R168, RZ, RZ, R100 ;  /* 0x000000ffffa87224 */ /* 0x002fe200078e0064 */
[----:B------:R-:W1:Y:S01]  /*adf0*/  LDS.128 R64, [R228] ;  /* 0x00000000e4407984 */ /* 0x000e620000000c00 */
[----:B------:R-:W-:-:S02]  /*ae00*/  IMAD R147, R135, 0x4, R69 ;  /* 0x0000000487937824 */ /* 0x000fc400078e0245 */
[----:B------:R-:W-:Y:S01]  /*ae10*/  IMAD.MOV.U32 R170, RZ, RZ, R108 ;  /* 0x000000ffffaa7224 */ /* 0x000fe200078e006c */
[----:B------:R-:W-:Y:S01]  /*ae20*/  LDS.128 R60, [R228+0x1000] ;  /* 0x00100000e43c7984 */ /* 0x000fe20000000c00 */
[C---:B------:R-:W-:Y:S02]  /*ae30*/  IMAD R169, R135.reuse, 0x4, R147 ;  /* 0x0000000487a97824 */ /* 0x040fe400078e0293 */
[----:B------:R-:W-:Y:S01]  /*ae40*/  IMAD.MOV.U32 R171, RZ, RZ, R112 ;  /* 0x000000ffffab7224 */ /* 0x000fe200078e0070 */
[----:B------:R-:W-:Y:S01]  /*ae50*/  LDS.128 R56, [R228+0x2000] ;  /* 0x00200000e4387984 */ /* 0x000fe20000000c00 */
[C---:B------:R-:W-:Y:S02]  /*ae60*/  IMAD R85, R135.reuse, 0x4, R169 ;  /* 0x0000000487557824 */ /* 0x040fe400078e02a9 */
[----:B------:R-:W-:Y:S01]  /*ae70*/  IMAD.MOV.U32 R112, RZ, RZ, R103 ;  /* 0x000000ffff707224 */ /* 0x000fe200078e0067 */
[----:B------:R-:W-:Y:S01]  /*ae80*/  LDS.128 R52, [R228+0x3000] ;  /* 0x00300000e4347984 */ /* 0x000fe20000000c00 */
[----:B------:R-:W-:-:S02]  /*ae90*/  IMAD R89, R135, 0x4, R85 ;  /* 0x0000000487597824 */ /* 0x000fc400078e0255 */
[----:B------:R-:W-:Y:S01]  /*aea0*/  IMAD.MOV.U32 R103, RZ, RZ, R128 ;  /* 0x000000ffff677224 */ /* 0x000fe200078e0080 */
[----:B------:R-:W-:Y:S01]  /*aeb0*/  BAR.SYNC.DEFER_BLOCKING 0x0 ;  /* 0x0000000000007b1d */ /* 0x000fe20000010000 */
        /* <DEDUP_REMOVED lines=9> */
[----:B---3--:R-:W-:-:S03]  /*af50*/  IMAD.MOV.U32 R167, RZ, RZ, R98 ;  /* 0x000000ffffa77224 */ /* 0x008fc600078e0062 */
[----:B------:R-:W-:Y:S01]  /*af60*/  LEA.HI.X.SX32 R163, R69, R146, 0x2, P5 ;  /* 0x0000009245a37211 */ /* 0x000fe200028f16ff */
[----:B------:R-:W-:Y:S01]  /*af70*/  IMAD.MOV.U32 R164, RZ, RZ, R86 ;  /* 0x000000ffffa47224 */ /* 0x000fe200078e0056 */
[C---:B------:R-:W-:Y:S01]  /*af80*/  LEA R160, P5, R147.reuse, R134, 0x2 ;  /* 0x0000008693a07211 */ /* 0x040fe200078a10ff */
[----:B------:R-:W-:Y:S02]  /*af90*/  IMAD.MOV.U32 R165, RZ, RZ, R90 ;  /* 0x000000ffffa57224 */ /* 0x000fe400078e005a */
[----:B------:R-:W-:Y:S01]  /*afa0*/  IMAD.MOV.U32 R166, RZ, RZ, R94 ;  /* 0x000000ffffa67224 */ /* 0x000fe200078e005e */
[----:B------:R-:W-:Y:S01]  /*afb0*/  LEA.HI.X.SX32 R161, R147, R146, 0x2, P5 ;  /* 0x0000009293a17211 */ /* 0x000fe200028f16ff */
[----:B------:R-:W-:Y:S01]  /*afc0*/  IMAD.MOV.U32 R98, RZ, RZ, R95 ;  /* 0x000000ffff627224 */ /* 0x000fe200078e005f */
[----:B-1----:R-:W-:-:S04]  /*afd0*/  LEA R174, P5, R169, R134, 0x2 ;  /* 0x00000086a9ae7211 */ /* 0x002fc800078a10ff */
[----:B------:R-:W-:Y:S01]  /*afe0*/  LEA.HI.X.SX32 R175, R169, R146, 0x2, P5 ;  /* 0x00000092a9af7211 */ /* 0x000fe200028f16ff */
[----:B------:R-:W-:Y:S01]  /*aff0*/  IMAD.MOV.U32 R169, RZ, RZ, R104 ;  /* 0x000000ffffa97224 */ /* 0x000fe200078e0068 */
[----:B------:R-:W-:Y:S01]  /*b000*/  LEA R172, P5, R85, R134, 0x2 ;  /* 0x0000008655ac7211 */ /* 0x000fe200078a10ff */
[----:B------:R-:W-:-:S03]  /*b010*/  IMAD.MOV.U32 R104, RZ, RZ, R117 ;  /* 0x000000ffff687224 */ /* 0x000fc600078e0075 */
[----:B------:R-:W-:Y:S01]  /*b020*/  LEA.HI.X.SX32 R173, R85, R146, 0x2, P5 ;  /* 0x0000009255ad7211 */ /* 0x000fe200028f16ff */
[----:B------:R-:W1:Y:S01]  /*b030*/  LDS.128 R80, [R228] ;  /* 0x00000000e4507984 */ /* 0x000e620000000c00 */
[----:B------:R-:W-:-:S03]  /*b040*/  IMAD R85, R135, 0x4, R89 ;  /* 0x0000000487557824 */ /* 0x000fc600078e0259 */
[----:B------:R-:W-:Y:S01]  /*b050*/  LDS.128 R76, [R228+0x1000] ;  /* 0x00100000e44c7984 */ /* 0x000fe20000000c00 */
[----:B------:R-:W-:-:S03]  /*b060*/  IMAD R87, R135, 0x4, R85 ;  /* 0x0000000487577824 */ /* 0x000fc600078e0255 */
[----:B------:R-:W-:Y:S04]  /*b070*/  LDS.128 R72, [R228+0x2000] ;  /* 0x00200000e4487984 */ /* 0x000fe80000000c00 */
[----:B------:R-:W-:Y:S01]  /*b080*/  LDS.128 R68, [R228+0x3000] ;  /* 0x00300000e4447984 */ /* 0x000fe20000000c00 */
[----:B------:R-:W-:Y:S06]  /*b090*/  BAR.SYNC.DEFER_BLOCKING 0x0 ;  /* 0x0000000000007b1d */ /* 0x000fec0000010000 */
[----:B------:R2:W-:Y:S04]  /*b0a0*/  STS.128 [R133], R176 ;  /* 0x000000b085007388 */ /* 0x0005e80000000c00 */
[----:B------:R-:W-:Y:S04]  /*b0b0*/  STS.128 [R133+0x400], R180 ;  /* 0x000400b485007388 */ /* 0x000fe80000000c00 */
[----:B------:R3:W-:Y:S04]  /*b0c0*/  STS.128 [R133+0x800], R164 ;  /* 0x000800a485007388 */ /* 0x0007e80000000c00 */
[----:B------:R-:W-:Y:S01]  /*b0d0*/  STS.128 [R133+0xc00], R96 ;  /* 0x000c006085007388 */ /* 0x000fe20000000c00 */
[----:B------:R-:W-:Y:S01]  /*b0e0*/  BAR.SYNC.DEFER_BLOCKING 0x0 ;  /* 0x0000000000007b1d */ /* 0x000fe20000010000 */
[----:B--2---:R-:W-:-:S04]  /*b0f0*/  LEA R176, P5, R89, R134, 0x2 ;  /* 0x0000008659b07211 */ /* 0x004fc800078a10ff */
[----:B------:R-:W-:Y:S02]  /*b100*/  LEA.HI.X.SX32 R177, R89, R146, 0x2, P5 ;  /* 0x0000009259b17211 */ /* 0x000fe400028f16ff */
[C---:B------:R-:W-:Y:S01]  /*b110*/  LEA R178, P5, R85.reuse, R134, 0x2 ;  /* 0x0000008655b27211 */ /* 0x040fe200078a10ff */
[----:B---3--:R-:W-:Y:S02]  /*b120*/  IMAD.MOV.U32 R164, RZ, RZ, R101 ;  /* 0x000000ffffa47224 */ /* 0x008fe400078e0065 */
[----:B------:R-:W-:Y:S01]  /*b130*/  IMAD.MOV.U32 R165, RZ, RZ, R105 ;  /* 0x000000ffffa57224 */ /* 0x000fe200078e0069 */
[----:B------:R-:W-:Y:S01]  /*b140*/  LEA.HI.X.SX32 R179, R85, R146, 0x2, P5 ;  /* 0x0000009255b37211 */ /* 0x000fe200028f16ff */
[----:B------:R-:W-:Y:S01]  /*b150*/  IMAD R85, R135, 0x4, R87 ;  /* 0x0000000487557824 */ /* 0x000fe200078e0257 */
[----:B------:R-:W-:Y:S01]  /*b160*/  LEA R180, P5, R87, R134, 0x2 ;  /* 0x0000008657b47211 */ /* 0x000fe200078a10ff */
[----:B------:R-:W-:Y:S02]  /*b170*/  IMAD.MOV.U32 R166, RZ, RZ, R109 ;  /* 0x000000ffffa67224 */ /* 0x000fe400078e006d */
[----:B------:R-:W-:Y:S01]  /*b180*/  IMAD R147, R135, 0x4, R85 ;  /* 0x0000000487937824 */ /* 0x000fe200078e0255 */
[----:B------:R-:W-:Y:S01]  /*b190*/  LEA.HI.X.SX32 R181, R87, R146, 0x2, P5 ;  /* 0x0000009257b57211 */ /* 0x000fe200028f16ff */
[----:B------:R-:W-:Y:S01]  /*b1a0*/  IMAD.MOV.U32 R109, RZ, RZ, R122 ;  /* 0x000000ffff6d7224 */ /* 0x000fe200078e007a */
[----:B------:R-:W-:Y:S01]  /*b1b0*/  LEA R182, P5, R85, R134, 0x2 ;  /* 0x0000008655b67211 */ /* 0x000fe200078a10ff */
[----:B------:R-:W-:-:S03]  /*b1c0*/  IMAD R167, R135, 0x4, R147 ;  /* 0x0000000487a77824 */ /* 0x000fc600078e0293 */
[----:B------:R-:W-:Y:S01]  /*b1d0*/  LEA.HI.X.SX32 R183, R85, R146, 0x2, P5 ;  /* 0x0000009255b77211 */ /* 0x000fe200028f16ff */
[----:B------:R-:W2:Y:S01]  /*b1e0*/  LDS.128 R96, [R228] ;  /* 0x00000000e4607984 */ /* 0x000ea20000000c00 */
[----:B------:R-:W-:-:S03]  /*b1f0*/  LEA R184, P5, R147, R134, 0x2 ;  /* 0x0000008693b87211 */ /* 0x000fc600078a10ff */
[----:B------:R-:W-:Y:S01]  /*b200*/  LDS.128 R92, [R228+0x1000] ;  /* 0x00100000e45c7984 */ /* 0x000fe20000000c00 */
[----:B------:R-:W-:Y:S01]  /*b210*/  LEA.HI.X.SX32 R185, R147, R146, 0x2, P5 ;  /* 0x0000009293b97211 */ /* 0x000fe200028f16ff */
[----:B------:R-:W-:Y:S01]  /*b220*/  IMAD R147, R135, 0x4, R167 ;  /* 0x0000000487937824 */ /* 0x000fe200078e02a7 */
[----:B------:R-:W-:Y:S01]  /*b230*/  LEA R186, P5, R167, R134, 0x2 ;  /* 0x00000086a7ba7211 */ /* 0x000fe200078a10ff */
[----:B------:R-:W-:Y:S02]  /*b240*/  LDS.128 R88, [R228+0x2000] ;  /* 0x00200000e4587984 */ /* 0x000fe40000000c00 */
[----:B------:R-:W-:Y:S01]  /*b250*/  IMAD R101, R135, 0x4, R147 ;  /* 0x0000000487657824 */ /* 0x000fe200078e0293 */
[----:B------:R-:W-:Y:S01]  /*b260*/  LEA.HI.X.SX32 R187, R167, R146, 0x2, P5 ;  /* 0x00000092a7bb7211 */ /* 0x000fe200028f16ff */
[----:B------:R-:W-:Y:S01]  /*b270*/  LDS.128 R84, [R228+0x3000] ;  /* 0x00300000e4547984 */ /* 0x000fe20000000c00 */
[----:B------:R-:W-:Y:S01]  /*b280*/  IMAD.MOV.U32 R167, RZ, RZ, R113 ;  /* 0x000000ffffa77224 */ /* 0x000fe200078e0071 */
[----:B------:R-:W-:Y:S01]  /*b290*/  BAR.SYNC.DEFER_BLOCKING 0x0 ;  /* 0x0000000000007b1d */ /* 0x000fe20000010000 */
[----:B------:R-:W-:Y:S01]  /*b2a0*/  IMAD.MOV.U32 R113, RZ, RZ, R107 ;  /* 0x000000ffff717224 */ /* 0x000fe200078e006b */
[----:B------:R-:W-:Y:S01]  /*b2b0*/  LEA R188, P5, R147, R134, 0x2 ;  /* 0x0000008693bc7211 */ /* 0x000fe200078a10ff */
[----:B------:R-:W-:-:S02]  /*b2c0*/  IMAD R105, R135, 0x4, R101 ;  /* 0x0000000487697824 */ /* 0x000fc400078e0265 */
[----:B------:R-:W-:Y:S01]  /*b2d0*/  IMAD.MOV.U32 R107, RZ, RZ, R129 ;  /* 0x000000ffff6b7224 */ /* 0x000fe200078e0081 */
[----:B------:R-:W-:Y:S01]  /*b2e0*/  LEA.HI.X.SX32 R189, R147, R146, 0x2, P5 ;  /* 0x0000009293bd7211 */ /* 0x000fe200028f16ff */
[----:B------:R-:W-:Y:S01]  /*b2f0*/  IMAD.MOV.U32 R129, RZ, RZ, R123 ;  /* 0x000000ffff817224 */ /* 0x000fe200078e007b */
[----:B------:R-:W-:-:S04]  /*b300*/  LEA R194, P5, R101, R134, 0x2 ;  /* 0x0000008665c27211 */ /* 0x000fc800078a10ff */
[----:B------:R-:W-:Y:S01]  /*b310*/  LEA.HI.X.SX32 R195, R101, R146, 0x2, P5 ;  /* 0x0000009265c37211 */ /* 0x000fe200028f16ff */
[----:B------:R-:W-:Y:S01]  /*b320*/  IMAD R101, R135, 0x4, R105 ;  /* 0x0000000487657824 */ /* 0x000fe200078e0269 */
[----:B------:R-:W-:-:S04]  /*b330*/  LEA R192, P5, R105, R134, 0x2 ;  /* 0x0000008669c07211 */ /* 0x000fc800078a10ff */
[----:B------:R-:W-:Y:S01]  /*b340*/  LEA.HI.X.SX32 R193, R105, R146, 0x2, P5 ;  /* 0x0000009269c17211 */ /* 0x000fe200028f16ff */
[----:B------:R-:W-:Y:S01]  /*b350*/  IMAD R105, R135, 0x4, R101 ;  /* 0x0000000487697824 */ /* 0x000fe200078e0265 */
[----:B------:R-:W-:-:S03]  /*b360*/  LEA R190, P5, R101, R134, 0x2 ;  /* 0x0000008665be7211 */ /* 0x000fc600078a10ff */
[----:B------:R-:W-:Y:S01]  /*b370*/  IMAD R147, R135, 0x4, R105 ;  /* 0x0000000487937824 */ /* 0x000fe200078e0269 */
[----:B------:R3:W-:Y:S01]  /*b380*/  STS.128 [R133], R168 ;  /* 0x000000a885007388 */ /* 0x0007e20000000c00 */
[----:B------:R-:W-:Y:S01]  /*b390*/  LEA.HI.X.SX32 R191, R101, R146, 0x2, P5 ;  /* 0x0000009265bf7211 */ /* 0x000fe200028f16ff */
[----:B------:R-:W-:Y:S01]  /*b3a0*/  IMAD.MOV.U32 R101, RZ, RZ, R120 ;  /* 0x000000ffff657224 */ /* 0x000fe200078e0078 */
[C---:B------:R-:W-:Y:S01]  /*b3b0*/  LEA R198, P5, R105.reuse, R134, 0x2 ;  /* 0x0000008669c67211 */ /* 0x040fe200078a10ff */
[----:B------:R-:W-:Y:S03]  /*b3c0*/  STS.128 [R133+0x400], R164 ;  /* 0x000400a485007388 */ /* 0x000fe60000000c00 */
[----:B------:R-:W-:Y:S01]  /*b3d0*/  LEA.HI.X.SX32 R199, R105, R146, 0x2, P5 ;  /* 0x0000009269c77211 */ /* 0x000fe200028f16ff */
[----:B------:R-:W-:Y:S01]  /*b3e0*/  IMAD.MOV.U32 R105, RZ, RZ, R121 ;  /* 0x000000ffff697224 */ /* 0x000fe200078e0079 */
[----:B------:R-:W-:-:S04]  /*b3f0*/  LEA R196, P5, R147, R134, 0x2 ;  /* 0x0000008693c47211 */ /* 0x000fc800078a10ff */
[----:B------:R-:W-:Y:S01]  /*b400*/  LEA.HI.X.SX32 R197, R147, R146, 0x2, P5 ;  /* 0x0000009293c57211 */ /* 0x000fe200028f16ff */
[----:B------:R-:W-:Y:S01]  /*b410*/  IMAD R147, R135, 0x4, R147 ;  /* 0x0000000487937824 */ /* 0x000fe200078e0293 */
[----:B------:R-:W-:Y:S01]  /*b420*/  ISETP.LT.AND P5, PT, R0, UR11, !P0 ;  /* 0x0000000b00007c0c */ /* 0x000fe2000c7a1270 */
[----:B---3--:R-:W-:Y:S02]  /*b430*/  IMAD.MOV.U32 R171, RZ, RZ, R114 ;  /* 0x000000ffffab7224 */ /* 0x008fe400078e0072 */
[----:B------:R-:W-:Y:S02]  /*b440*/  IMAD.MOV.U32 R168, RZ, RZ, R102 ;  /* 0x000000ffffa87224 */ /* 0x000fe400078e0066 */
[----:B------:R-:W-:Y:S02]  /*b450*/  IMAD.MOV.U32 R169, RZ, RZ, R106 ;  /* 0x000000ffffa97224 */ /* 0x000fe400078e006a */
[----:B------:R-:W-:Y:S02]  /*b460*/  IMAD.MOV.U32 R170, RZ, RZ, R110 ;  /* 0x000000ffffaa7224 */ /* 0x000fe400078e006e */
[----:B------:R-:W-:-:S02]  /*b470*/  IMAD.MOV.U32 R114, RZ, RZ, R111 ;  /* 0x000000ffff727224 */ /* 0x000fc400078e006f */
[----:B------:R-:W-:Y:S01]  /*b480*/  IMAD.MOV.U32 R111, RZ, RZ, R130 ;  /* 0x000000ffff6f7224 */ /* 0x000fe200078e0082 */
[----:B------:R-:W-:Y:S01]  /*b490*/  STS.128 [R133+0x800], R168 ;  /* 0x000800a885007388 */ /* 0x000fe20000000c00 */
[----:B------:R-:W-:Y:S02]  /*b4a0*/  IMAD.MOV.U32 R102, RZ, RZ, R124 ;  /* 0x000000ffff667224 */ /* 0x000fe400078e007c */
[----:B------:R-:W-:Y:S01]  /*b4b0*/  IMAD.MOV.U32 R106, RZ, RZ, R125 ;  /* 0x000000ffff6a7224 */ /* 0x000fe200078e007d */
[----:B------:R-:W-:Y:S01]  /*b4c0*/  STS.128 [R133+0xc00], R112 ;  /* 0x000c007085007388 */ /* 0x000fe20000000c00 */
[----:B------:R-:W-:Y:S02]  /*b4d0*/  IMAD.MOV.U32 R110, RZ, RZ, R126 ;  /* 0x000000ffff6e7224 */ /* 0x000fe400078e007e */
[----:B------:R-:W-:Y:S01]  /*b4e0*/  IMAD.MOV.U32 R130, RZ, RZ, R127 ;  /* 0x000000ffff827224 */ /* 0x000fe200078e007f */
[----:B------:R-:W-:Y:S06]  /*b4f0*/  BAR.SYNC.DEFER_BLOCKING 0x0 ;  /* 0x0000000000007b1d */ /* 0x000fec0000010000 */
[----:B------:R-:W3:Y:S04]  /*b500*/  LDS.128 R112, [R228] ;  /* 0x00000000e4707984 */ /* 0x000ee80000000c00 */
[----:B------:R-:W-:Y:S04]  /*b510*/  LDS.128 R116, [R228+0x1000] ;  /* 0x00100000e4747984 */ /* 0x000fe80000000c00 */
[----:B------:R-:W-:Y:S04]  /*b520*/  LDS.128 R120, [R228+0x2000] ;  /* 0x00200000e4787984 */ /* 0x000fe80000000c00 */
[----:B------:R-:W-:Y:S01]  /*b530*/  LDS.128 R124, [R228+0x3000] ;  /* 0x00300000e47c7984 */ /* 0x000fe20000000c00 */
[----:B------:R-:W-:Y:S06]  /*b540*/  BAR.SYNC.DEFER_BLOCKING 0x0 ;  /* 0x0000000000007b1d */ /* 0x000fec0000010000 */
[----:B------:R-:W-:Y:S04]  /*b550*/  STS.128 [R133], R100 ;  /* 0x0000006485007388 */ /* 0x000fe80000000c00 */
[----:B------:R-:W-:Y:S04]  /*b560*/  STS.128 [R133+0x400], R104 ;  /* 0x0004006885007388 */ /* 0x000fe80000000c00 */
[----:B------:R-:W-:Y:S04]  /*b570*/  STS.128 [R133+0x800], R108 ;  /* 0x0008006c85007388 */ /* 0x000fe80000000c00 */
[----:B------:R-:W-:Y:S01]  /*b580*/  STS.128 [R133+0xc00], R128 ;  /* 0x000c008085007388 */ /* 0x000fe20000000c00 */
[----:B------:R-:W-:Y:S06]  /*b590*/  BAR.SYNC.DEFER_BLOCKING 0x0 ;  /* 0x0000000000007b1d */ /* 0x000fec0000010000 */
[----:B------:R-:W-:Y:S01]  /*b5a0*/  @P5 STG.E desc[UR40][R142.64], R16 ;  /* 0x000000108e005986 */ /* 0x000fe2000c101928 */
[----:B------:R-:W-:-:S02]  /*b5b0*/  ISETP.LT.AND P5, PT, R2, UR11, !P0 ;  /* 0x0000000b02007c0c */ /* 0x000fc4000c7a1270 */
[C---:B------:R-:W-:Y:S01]  /*b5c0*/  LOP3.LUT R2, R0.reuse, 0x20, RZ, 0xfc, !PT ;  /* 0x0000002000027812 */ /* 0x040fe200078efcff */
[----:B------:R-:W-:Y:S01]  /*b5d0*/  @P6 STG.E desc[UR40][R140.64], R17 ;  /* 0x000000118c006986 */ /* 0x000fe2000c101928 */
[----:B------:R-:W-:Y:S02]  /*b5e0*/  ISETP.LT.AND P6, PT, R3, UR11, !P0 ;  /* 0x0000000b03007c0c */ /* 0x000fe4000c7c1270 */
[----:B------:R-:W-:Y:S01]  /*b5f0*/  LOP3.LUT R3, R0, 0x24, RZ, 0xfc, !PT ;  /* 0x0000002400037812 */ /* 0x000fe200078efcff */
[----:B------:R-:W-:Y:S01]  /*b600*/  @P4 STG.E desc[UR40][R138.64], R18 ;  /* 0x000000128a004986 */ /* 0x000fe2000c101928 */
[----:B------:R-:W-:-:S03]  /*b610*/  ISETP.LT.AND P4, PT, R132, UR11, !P0 ;  /* 0x0000000b84007c0c */ /* 0x000fc6000c781270 */
[----:B------:R1:W-:Y:S01]  /*b620*/  @P3 STG.E desc[UR40][R136.64], R19 ;  /* 0x0000001388003986 */ /* 0x0003e2000c101928 */
[----:B------:R-:W-:Y:S02]  /*b630*/  ISETP.LT.AND P3, PT, R2, UR11, !P0 ;  /* 0x0000000b02007c0c */ /* 0x000fe4000c761270 */
[C---:B------:R-:W-:Y:S01]  /*b640*/  LOP3.LUT R2, R0.reuse, 0x28, RZ, 0xfc, !PT ;  /* 0x0000002800027812 */ /* 0x040fe200078efcff */
[----:B------:R2:W-:Y:S01]  /*b650*/  @P2 STG.E desc[UR40][R144.64], R32 ;  /* 0x0000002090002986 */ /* 0x0005e2000c101928 */
[----:B------:R-:W-:Y:S02]  /*b660*/  ISETP.LT.AND P2, PT, R3, UR11, !P0 ;  /* 0x0000000b03007c0c */ /* 0x000fe4000c741270 */
[----:B------:R-:W-:Y:S01]  /*b670*/  LOP3.LUT R3, R0, 0x2c, RZ, 0xfc, !PT ;  /* 0x0000002c00037812 */ /* 0x000fe200078efcff */
[----:B------:R-:W-:Y:S01]  /*b680*/  @P5 STG.E desc[UR40][R150.64], R33 ;  /* 0x0000002196005986 */ /* 0x000fe2000c101928 */
[----:B------:R-:W-:Y:S02]  /*b690*/  ISETP.LT.AND P5, PT, R2, UR11, !P0 ;  /* 0x0000000b02007c0c */ /* 0x000fe4000c7a1270 */
[C---:B------:R-:W-:Y:S01]  /*b6a0*/  LOP3.LUT R2, R0.reuse, 0x30, RZ, 0xfc, !PT ;  /* 0x0000003000027812 */ /* 0x040fe200078efcff */
[----:B------:R2:W-:Y:S01]  /*b6b0*/  @P6 STG.E desc[UR40][R148.64], R34 ;  /* 0x0000002294006986 */ /* 0x0005e2000c101928 */
[----:B------:R-:W-:Y:S01]  /*b6c0*/  ISETP.LT.AND P6, PT, R3, UR11, !P0 ;  /* 0x0000000b03007c0c */ /* 0x000fe2000c7c1270 */
[----:B-1----:R-:W-:Y:S01]  /*b6d0*/  IMAD R19, R135, 0x4, R147 ;  /* 0x0000000487137824 */ /* 0x002fe200078e0293 */
[----:B------:R-:W-:Y:S01]  /*b6e0*/  LOP3.LUT R3, R0, 0x34, RZ, 0xfc, !PT ;  /* 0x0000003400037812 */ /* 0x000fe200078efcff */
[----:B------:R-:W-:Y:S01]  /*b6f0*/  @P4 STG.E desc[UR40][R152.64], R35 ;  /* 0x0000002398004986 */ /* 0x000fe2000c101928 */
[----:B------:R-:W-:-:S02]  /*b700*/  ISETP.LT.AND P4, PT, R2, UR11, !P0 ;  /* 0x0000000b02007c0c */ /* 0x000fc4000c781270 */
[C---:B------:R-:W-:Y:S01]  /*b710*/  LOP3.LUT R2, R0.reuse, 0x38, RZ, 0xfc, !PT ;  /* 0x0000003800027812 */ /* 0x040fe200078efcff */
[----:B------:R-:W-:Y:S01]  /*b720*/  @P3 STG.E desc[UR40][R154.64], R48 ;  /* 0x000000309a003986 */ /* 0x000fe2000c101928 */
[----:B------:R-:W-:Y:S02]  /*b730*/  ISETP.LT.AND P3, PT, R3, UR11, !P0 ;  /* 0x0000000b03007c0c */ /* 0x000fe4000c761270 */
[----:B------:R-:W-:Y:S01]  /*b740*/  LOP3.LUT R3, R0, 0x68, RZ, 0xfc, !PT ;  /* 0x0000006800037812 */ /* 0x000fe200078efcff */
[----:B------:R-:W-:Y:S01]  /*b750*/  @P2 STG.E desc[UR40][R156.64], R49 ;  /* 0x000000319c002986 */ /* 0x000fe2000c101928 */
[----:B------:R-:W-:Y:S02]  /*b760*/  ISETP.LT.AND P2, PT, R2, UR11, !P0 ;  /* 0x0000000b02007c0c */ /* 0x000fe4000c741270 */
[C---:B------:R-:W-:Y:S01]  /*b770*/  LOP3.LUT R2, R0.reuse, 0x3c, RZ, 0xfc, !PT ;  /* 0x0000003c00027812 */ /* 0x040fe200078efcff */
[----:B------:R-:W-:Y:S01]  /*b780*/  @P5 STG.E desc[UR40][R158.64], R50 ;  /* 0x000000329e005986 */ /* 0x000fe2000c101928 */
[----:B------:R-:W-:-:S02]  /*b790*/  LOP3.LUT R17, R0, 0x78, RZ, 0xfc, !PT ;  /* 0x0000007800117812 */ /* 0x000fc400078efcff */
[----:B------:R-:W-:Y:S01]  /*b7a0*/  ISETP.LT.AND P5, PT, R2, UR11, !P0 ;  /* 0x0000000b02007c0c */ /* 0x000fe2000c7a1270 */
[----:B------:R-:W-:Y:S01]  /*b7b0*/  @P6 STG.E desc[UR40][R162.64], R51 ;  /* 0x00000033a2006986 */ /* 0x000fe2000c101928 */
[C---:B------:R-:W-:Y:S02]  /*b7c0*/  LOP3.LUT R2, R0.reuse, 0x40, RZ, 0xfc, !PT ;  /* 0x0000004000027812 */ /* 0x040fe400078efcff */
[----:B------:R-:W-:Y:S01]  /*b7d0*/  LOP3.LUT R18, R0, 0x7c, RZ, 0xfc, !PT ;  /* 0x0000007c00127812 */ /* 0x000fe200078efcff */
[----:B------:R-:W-:Y:S01]  /*b7e0*/  @P4 STG.E desc[UR40][R160.64], R64 ;  /* 0x00000040a0004986 */ /* 0x000fe2000c101928 */
[----:B------:R-:W-:Y:S02]  /*b7f0*/  ISETP.LT.AND P6, PT, R2, UR11, !P0 ;  /* 0x0000000b02007c0c */ /* 0x000fe4000c7c1270 */
[C---:B------:R-:W-:Y:S01]  /*b800*/  LOP3.LUT R2, R0.reuse, 0x44, RZ, 0xfc, !PT ;  /* 0x0000004400027812 */ /* 0x040fe200078efcff */
[----:B------:R-:W-:Y:S01]  /*b810*/  @P3 STG.E desc[UR40][R174.64], R65 ;  /* 0x00000041ae003986 */ /* 0x000fe2000c101928 */
[----:B--2---:R-:W-:-:S02]  /*b820*/  LOP3.LUT R32, R0, 0x80, RZ, 0xfc, !PT ;  /* 0x0000008000207812 */ /* 0x004fc400078efcff */
[----:B------:R-:W-:Y:S01]  /*b830*/  ISETP.LT.AND P4, PT, R2, UR11, !P0 ;  /* 0x0000000b02007c0c */ /* 0x000fe2000c781270 */
[----:B------:R-:W-:Y:S01]  /*b840*/  @P2 STG.E desc[UR40][R172.64], R66 ;  /* 0x00000042ac002986 */ /* 0x000fe2000c101928 */
[C---:B------:R-:W-:Y:S02]  /*b850*/  LOP3.LUT R2, R0.reuse, 0x48, RZ, 0xfc, !PT ;  /* 0x0000004800027812 */ /* 0x040fe400078efcff */
[----:B------:R-:W-:Y:S01]  /*b860*/  LOP3.LUT R34, R0, 0x98, RZ, 0xfc, !PT ;  /* 0x0000009800227812 */ /* 0x000fe200078efcff */
[----:B------:R-:W-:Y:S01]  /*b870*/  @P5 STG.E desc[UR40][R176.64], R67 ;  /* 0x00000043b0005986 */ /* 0x000fe2000c101928 */
[----:B------:R-:W-:Y:S01]  /*b880*/  ISETP.LT.AND P3, PT, R2, UR4, !P0 ;  /* 0x0000000402007c0c */ /* 0x000fe2000c761270 */
[----:B------:R-:W1:Y:S01]  /*b890*/  LDCU UR4, c[0x0][0x39c] ;  /* 0x00007380ff0477ac */ /* 0x000e620008000800 */
[----:B------:R-:W-:Y:S01]  /*b8a0*/  LOP3.LUT R2, R0, 0x4c, RZ, 0xfc, !PT ;  /* 0x0000004c00027812 */ /* 0x000fe200078efcff */
[----:B------:R-:W-:Y:S03]  /*b8b0*/  @P6 STG.E desc[UR40][R178.64], R80 ;  /* 0x00000050b2006986 */ /* 0x000fe6000c101928 */
[----:B----4-:R-:W-:Y:S01]  /*b8c0*/  ISETP.LT.AND P2, PT, R2, UR5, !P0 ;  /* 0x0000000502007c0c */ /* 0x010fe2000c741270 */
[----:B------:R-:W2:Y:S01]  /*b8d0*/  LDCU UR5, c[0x0][0x39c] ;  /* 0x00007380ff0577ac */ /* 0x000ea20008000800 */
[----:B------:R-:W-:Y:S01]  /*b8e0*/  LOP3.LUT R2, R0, 0x50, RZ, 0xfc, !PT ;  /* 0x0000005000027812 */ /* 0x000fe200078efcff */
[----:B------:R-:W-:Y:S03]  /*b8f0*/  @P4 STG.E desc[UR40][R180.64], R81 ;  /* 0x00000051b4004986 */ /* 0x000fe6000c101928 */
[----:B-----5:R-:W-:Y:S01]  /*b900*/  ISETP.LT.AND P5, PT, R2, UR6, !P0 ;  /* 0x0000000602007c0c */ /* 0x020fe2000c7a1270 */
[----:B------:R-:W4:Y:S01]  /*b910*/  LDCU UR6, c[0x0][0x39c] ;  /* 0x00007380ff0677ac */ /* 0x000f220008000800 */
[----:B------:R-:W-:Y:S01]  /*b920*/  LOP3.LUT R2, R0, 0x54, RZ, 0xfc, !PT ;  /* 0x0000005400027812 */ /* 0x000fe200078efcff */
[----:B------:R-:W-:Y:S03]  /*b930*/  @P3 STG.E desc[UR40][R182.64], R82 ;  /* 0x00000052b6003986 */ /* 0x000fe6000c101928 */
[----:B------:R-:W-:Y:S01]  /*b940*/  ISETP.LT.AND P6, PT, R2, UR7, !P0 ;  /* 0x0000000702007c0c */ /* 0x000fe2000c7c1270 */
[----:B------:R-:W5:Y:S01]  /*b950*/  LDCU UR7, c[0x0][0x39c] ;  /* 0x00007380ff0777ac */ /* 0x000f620008000800 */
[----:B------:R-:W-:Y:S01]  /*b960*/  LOP3.LUT R2, R0, 0x58, RZ, 0xfc, !PT ;  /* 0x0000005800027812 */ /* 0x000fe200078efcff */
[----:B------:R-:W-:Y:S03]  /*b970*/  @P2 STG.E desc[UR40][R184.64], R83 ;  /* 0x00000053b8002986 */ /* 0x000fe6000c101928 */
[----:B-1----:R-:W-:Y:S01]  /*b980*/  ISETP.LT.AND P4, PT, R2, UR4, !P0 ;  /* 0x0000000402007c0c */ /* 0x002fe2000c781270 */
[----:B------:R-:W1:Y:S01]  /*b990*/  LDCU UR4, c[0x0][0x39c] ;  /* 0x00007380ff0477ac */ /* 0x000e620008000800 */
[----:B------:R-:W-:Y:S01]  /*b9a0*/  LOP3.LUT R2, R0, 0x5c, RZ, 0xfc, !PT ;  /* 0x0000005c00027812 */ /* 0x000fe200078efcff */
[----:B------:R-:W3:Y:S03]  /*b9b0*/  LDS.128 R48, [R228] ;  /* 0x00000000e4307984 */ /* 0x000ee60000000c00 */
[----:B--2---:R-:W-:Y:S01]  /*b9c0*/  ISETP.LT.AND P3, PT, R2, UR5, !P0 ;  /* 0x0000000502007c0c */ /* 0x004fe2000c761270 */
[----:B------:R-:W2:Y:S01]  /*b9d0*/  LDCU UR5, c[0x0][0x39c] ;  /* 0x00007380ff0577ac */ /* 0x000ea20008000800 */
[----:B------:R-:W-:Y:S01]  /*b9e0*/  LOP3.LUT R2, R0, 0x60, RZ, 0xfc, !PT ;  /* 0x0000006000027812 */ /* 0x000fe200078efcff */
[----:B------:R-:W-:Y:S03]  /*b9f0*/  @P5 STG.E desc[UR40][R186.64], R96 ;  /* 0x00000060ba005986 */ /* 0x000fe6000c101928 */
[----:B----4-:R-:W-:Y:S01]  /*ba00*/  ISETP.LT.AND P2, PT, R2, UR6, !P0 ;  /* 0x0000000602007c0c */ /* 0x010fe2000c741270 */
[----:B------:R-:W4:Y:S01]  /*ba10*/  LDCU UR6, c[0x0][0x39c] ;  /* 0x00007380ff0677ac */ /* 0x000f220008000800 */
[----:B------:R-:W-:Y:S01]  /*ba20*/  LOP3.LUT R2, R0, 0x64, RZ, 0xfc, !PT ;  /* 0x0000006400027812 */ /* 0x000fe200078efcff */
[----:B------:R-:W-:Y:S03]  /*ba30*/  @P6 STG.E desc[UR40][R188.64], R97 ;  /* 0x00000061bc006986 */ /* 0x000fe6000c101928 */
[----:B-----5:R-:W-:Y:S01]  /*ba40*/  ISETP.LT.AND P5, PT, R2, UR7, !P0 ;  /* 0x0000000702007c0c */ /* 0x020fe2000c7a1270 */
[----:B------:R-:W5:Y:S01]  /*ba50*/  LDCU UR7, c[0x0][0x39c] ;  /* 0x00007380ff0777ac */ /* 0x000f620008000800 */
[----:B------:R-:W-:Y:S01]  /*ba60*/  LOP3.LUT R2, R0, 0x6c, RZ, 0xfc, !PT ;  /* 0x0000006c00027812 */ /* 0x000fe200078efcff */
[----:B------:R-:W-:Y:S01]  /*ba70*/  @P4 STG.E desc[UR40][R194.64], R98 ;  /* 0x00000062c2004986 */ /* 0x000fe2000c101928 */
[----:B-1----:R-:W-:Y:S01]  /*ba80*/  ISETP.LT.AND P6, PT, R3, UR4, !P0 ;  /* 0x0000000403007c0c */ /* 0x002fe2000c7c1270 */
[----:B------:R-:W1:Y:S01]  /*ba90*/  LDCU UR4, c[0x0][0x39c] ;  /* 0x00007380ff0477ac */ /* 0x000e620008000800 */
[----:B--2---:R-:W-:Y:S01]  /*baa0*/  ISETP.LT.AND P4, PT, R2, UR5, !P0 ;  /* 0x0000000502007c0c */ /* 0x004fe2000c781270 */
[----:B------:R-:W-:Y:S01]  /*bab0*/  @P3 STG.E desc[UR40][R192.64], R99 ;  /* 0x00000063c0003986 */ /* 0x000fe2000c101928 */
[----:B------:R-:W-:Y:S01]  /*bac0*/  LOP3.LUT R2, R0, 0x70, RZ, 0xfc, !PT ;  /* 0x0000007000027812 */ /* 0x000fe200078efcff */
[----:B------:R-:W2:Y:S02]  /*bad0*/  LDCU UR5, c[0x0][0x39c] ;  /* 0x00007380ff0577ac */ /* 0x000ea40008000800 */
[----:B---3--:R-:W-:Y:S01]  /*bae0*/  @P2 STG.E desc[UR40][R190.64], R112 ;  /* 0x00000070be002986 */ /* 0x008fe2000c101928 */
[----:B----4-:R-:W-:Y:S01]  /*baf0*/  ISETP.LT.AND P3, PT, R2, UR6, !P0 ;  /* 0x0000000602007c0c */ /* 0x010fe2000c761270 */
[----:B------:R-:W3:Y:S01]  /*bb00*/  LDCU UR6, c[0x0][0x39c] ;  /* 0x00007380ff0677ac */ /* 0x000ee20008000800 */
[----:B------:R-:W-:Y:S01]  /*bb10*/  LOP3.LUT R2, R0, 0x74, RZ, 0xfc, !PT ;  /* 0x0000007400027812 */ /* 0x000fe200078efcff */
[----:B------:R-:W-:Y:S03]  /*bb20*/  @P5 STG.E desc[UR40][R198.64], R113 ;  /* 0x00000071c6005986 */ /* 0x000fe6000c101928 */
[----:B-----5:R-:W-:Y:S01]  /*bb30*/  ISETP.LT.AND P2, PT, R2, UR7, !P0 ;  /* 0x0000000702007c0c */ /* 0x020fe2000c741270 */
[----:B------:R-:W-:Y:S01]  /*bb40*/  @P6 STG.E desc[UR40][R196.64], R114 ;  /* 0x00000072c4006986 */ /* 0x000fe2000c101928 */
[----:B------:R-:W-:-:S02]  /*bb50*/  LEA R2, P5, R147, R134, 0x2 ;  /* 0x0000008693027211 */ /* 0x000fc400078a10ff */
[----:B------:R-:W-:Y:S02]  /*bb60*/  LEA R16, P6, R19, R134, 0x2 ;  /* 0x0000008613107211 */ /* 0x000fe400078c10ff */
[-C--:B------:R-:W-:Y:S02]  /*bb70*/  LEA.HI.X.SX32 R3, R147, R146.reuse, 0x2, P5 ;  /* 0x0000009293037211 */ /* 0x080fe400028f16ff */
[----:B-1----:R-:W-:Y:S01]  /*bb80*/  ISETP.LT.AND P5, PT, R17, UR4, !P0 ;  /* 0x0000000411007c0c */ /* 0x002fe2000c7a1270 */
[----:B------:R-:W1:Y:S01]  /*bb90*/  LDCU UR4, c[0x0][0x39c] ;  /* 0x00007380ff0477ac */ /* 0x000e620008000800 */
[----:B------:R-:W-:Y:S01]  /*bba0*/  LEA.HI.X.SX32 R17, R19, R146, 0x2, P6 ;  /* 0x0000009213117211 */ /* 0x000fe200030f16ff */
[C---:B------:R-:W-:Y:S01]  /*bbb0*/  IMAD R19, R135.reuse, 0x4, R19 ;  /* 0x0000000487137824 */ /* 0x040fe200078e0213 */
[----:B------:R4:W-:Y:S01]  /*bbc0*/  @P4 STG.E desc[UR40][R2.64], R115 ;  /* 0x0000007302004986 */ /* 0x0009e2000c101928 */
[----:B--2---:R-:W-:Y:S01]  /*bbd0*/  ISETP.LT.AND P4, PT, R18, UR5, !P0 ;  /* 0x0000000512007c0c */ /* 0x004fe2000c781270 */
[----:B------:R-:W2:Y:S01]  /*bbe0*/  LDCU UR5, c[0x0][0x39c] ;  /* 0x00007380ff0577ac */ /* 0x000ea20008000800 */
[----:B------:R-:W-:Y:S01]  /*bbf0*/  IMAD R33, R135, 0x4, R19 ;  /* 0x0000000487217824 */ /* 0x000fe200078e0213 */
[----:B------:R-:W-:Y:S01]  /*bc00*/  LEA R18, P6, R19, R134, 0x2 ;  /* 0x0000008613127211 */ /* 0x000fe200078c10ff */
[----:B------:R5:W-:Y:S01]  /*bc10*/  @P3 STG.E desc[UR40][R16.64], R48 ;  /* 0x0000003010003986 */ /* 0x000be2000c101928 */
[----:B---3--:R-:W-:Y:S01]  /*bc20*/  ISETP.LT.AND P3, PT, R32, UR6, !P0 ;  /* 0x0000000620007c0c */ /* 0x008fe2000c761270 */
[----:B------:R-:W-:Y:S01]  /*bc30*/  IMAD R35, R135, 0x4, R33 ;  /* 0x0000000487237824 */ /* 0x000fe200078e0221 */
[----:B------:R-:W-:Y:S01]  /*bc40*/  LEA.HI.X.SX32 R19, R19, R146, 0x2, P6 ;  /* 0x0000009213137211 */ /* 0x000fe200030f16ff */
[----:B------:R-:W3:Y:S01]  /*bc50*/  LDCU UR6, c[0x0][0x39c] ;  /* 0x00007380ff0677ac */ /* 0x000ee20008000800 */
[----:B------:R-:W-:-:S02]  /*bc60*/  LOP3.LUT R32, R0, 0x84, RZ, 0xfc, !PT ;  /* 0x0000008400207812 */ /* 0x000fc400078efcff */
[C---:B----4-:R-:W-:Y:S01]  /*bc70*/  LEA R2, P6, R33.reuse, R134, 0x2 ;  /* 0x0000008621027211 */ /* 0x050fe200078c10ff */
[----:B------:R4:W-:Y:S01]  /*bc80*/  @P2 STG.E desc[UR40][R18.64], R49 ;  /* 0x0000003112002986 */ /* 0x0009e2000c101928 */
[----:B-1----:R-:W-:Y:S01]  /*bc90*/  ISETP.LT.AND P2, PT, R32, UR4, !P0 ;  /* 0x0000000420007c0c */ /* 0x002fe2000c741270 */
[----:B------:R-:W1:Y:S01]  /*bca0*/  LDCU UR4, c[0x0][0x39c] ;  /* 0x00007380ff0477ac */ /* 0x000e620008000800 */
[----:B------:R-:W-:Y:S02]  /*bcb0*/  LEA.HI.X.SX32 R3, R33, R146, 0x2, P6 ;  /* 0x0000009221037211 */ /* 0x000fe400030f16ff */
[C---:B-----5:R-:W-:Y:S02]  /*bcc0*/  LEA R16, P6, R35.reuse, R134, 0x2 ;  /* 0x0000008623107211 */ /* 0x060fe400078c10ff */
[----:B------:R-:W-:Y:S01]  /*bcd0*/  LOP3.LUT R32, R0, 0x88, RZ, 0xfc, !PT ;  /* 0x0000008800207812 */ /* 0x000fe200078efcff */
[----:B------:R5:W-:Y:S01]  /*bce0*/  @P5 STG.E desc[UR40][R2.64], R50 ;  /* 0x0000003202005986 */ /* 0x000be2000c101928 */
[----:B------:R-:W-:Y:S01]  /*bcf0*/  LEA.HI.X.SX32 R17, R35, R146, 0x2, P6 ;  /* 0x0000009223117211 */ /* 0x000fe200030f16ff */
[C---:B------:R-:W-:Y:S01]  /*bd00*/  IMAD R35, R135.reuse, 0x4, R35 ;  /* 0x0000000487237824 */ /* 0x040fe200078e0223 */
[----:B--2---:R-:W-:Y:S01]  /*bd10*/  ISETP.LT.AND P5, PT, R32, UR5, !P0 ;  /* 0x0000000520007c0c */ /* 0x004fe2000c7a1270 */
[----:B------:R-:W2:Y:S01]  /*bd20*/  LDCU UR5, c[0x0][0x39c] ;  /* 0x00007380ff0577ac */ /* 0x000ea20008000800 */
[----:B------:R-:W-:Y:S01]  /*bd30*/  LOP3.LUT R32, R0, 0x8c, RZ, 0xfc, !PT ;  /* 0x0000008c00207812 */ /* 0x000fe200078efcff */
[----:B------:R-:W-:Y:S01]  /*bd40*/  IMAD R33, R135, 0x4, R35 ;  /* 0x0000000487217824 */ /* 0x000fe200078e0223 */
[C---:B----4-:R-:W-:Y:S01]  /*bd50*/  LEA R18, P6, R35.reuse, R134, 0x2 ;  /* 0x0000008623127211 */ /* 0x050fe200078c10ff */
[----:B------:R4:W-:Y:S01]  /*bd60*/  @P4 STG.E desc[UR40][R16.64], R51 ;  /* 0x0000003310004986 */ /* 0x0009e2000c101928 */
[----:B---3--:R-:W-:Y:S01]  /*bd70*/  ISETP.LT.AND P4, PT, R32, UR6, !P0 ;  /* 0x0000000620007c0c */ /* 0x008fe2000c781270 */
[----:B------:R-:W3:Y:S01]  /*bd80*/  LDCU UR6, c[0x0][0x39c] ;  /* 0x00007380ff0677ac */ /* 0x000ee20008000800 */
[----:B------:R-:W-:Y:S01]  /*bd90*/  LEA.HI.X.SX32 R19, R35, R146, 0x2, P6 ;  /* 0x0000009223137211 */ /* 0x000fe200030f16ff */
[----:B------:R-:W-:Y:S01]  /*bda0*/  IMAD R35, R135, 0x4, R33 ;  /* 0x0000000487237824 */ /* 0x000fe200078e0221 */
[----:B-----5:R-:W-:-:S02]  /*bdb0*/  LEA R2, P6, R33, R134, 0x2 ;  /* 0x0000008621027211 */ /* 0x020fc400078c10ff */
[----:B------:R-:W-:Y:S01]  /*bdc0*/  LOP3.LUT R32, R0, 0x90, RZ, 0xfc, !PT ;  /* 0x0000009000207812 */ /* 0x000fe200078efcff */
[----:B------:R-:W-:Y:S01]  /*bdd0*/  @P3 STG.E desc[UR40][R18.64], R12 ;  /* 0x0000000c12003986 */ /* 0x000fe2000c101928 */
[----:B------:R-:W-:Y:S01]  /*bde0*/  LEA.HI.X.SX32 R3, R33, R146, 0x2, P6 ;  /* 0x0000009221037211 */ /* 0x000fe200030f16ff */
[----:B------:R-:W-:Y:S01]  /*bdf0*/  IMAD R49, R135, 0x4, R35 ;  /* 0x0000000487317824 */ /* 0x000fe200078e0223 */
[----:B-1----:R-:W-:Y:S01]  /*be00*/  ISETP.LT.AND P3, PT, R32, UR4, !P0 ;  /* 0x0000000420007c0c */ /* 0x002fe2000c761270 */
[----:B------:R-:W1:Y:S01]  /*be10*/  LDCU UR4, c[0x0][0x39c] ;  /* 0x00007380ff0477ac */ /* 0x000e620008000800 */
[C---:B----4-:R-:W-:Y:S01]  /*be20*/  LEA R16, P6, R35.reuse, R134, 0x2 ;  /* 0x0000008623107211 */ /* 0x050fe200078c10ff */
[----:B------:R4:W-:Y:S01]  /*be30*/  @P2 STG.E desc[UR40][R2.64], R13 ;  /* 0x0000000d02002986 */ /* 0x0009e2000c101928 */
[----:B------:R-:W-:Y:S02]  /*be40*/  LOP3.LUT R33, R0, 0x94, RZ, 0xfc, !PT ;  /* 0x0000009400217812 */ /* 0x000fe400078efcff */
[----:B------:R-:W-:-:S02]  /*be50*/  LEA.HI.X.SX32 R17, R35, R146, 0x2, P6 ;  /* 0x0000009223117211 */ /* 0x000fc400030f16ff */
[----:B------:R-:W-:Y:S02]  /*be60*/  LEA R32, P6, R49, R134, 0x2 ;  /* 0x0000008631207211 */ /* 0x000fe400078c10ff */
[----:B--2---:R-:W-:Y:S01]  /*be70*/  ISETP.LT.AND P2, PT, R33, UR5, !P0 ;  /* 0x0000000521007c0c */ /* 0x004fe2000c741270 */
[----:B------:R-:W2:Y:S01]  /*be80*/  LDCU UR5, c[0x0][0x39c] ;  /* 0x00007380ff0577ac */ /* 0x000ea20008000800 */
[----:B------:R-:W-:Y:S01]  /*be90*/  LEA.HI.X.SX32 R33, R49, R146, 0x2, P6 ;  /* 0x0000009231217211 */ /* 0x000fe200030f16ff */
[C---:B------:R-:W-:Y:S01]  /*bea0*/  IMAD R49, R135.reuse, 0x4, R49 ;  /* 0x0000000487317824 */ /* 0x040fe200078e0231 */
[----:B------:R5:W-:Y:S01]  /*beb0*/  @P5 STG.E desc[UR40][R16.64], R14 ;  /* 0x0000000e10005986 */ /* 0x000be2000c101928 */
[----:B----4-:R-:W-:Y:S02]  /*bec0*/  LOP3.LUT R13, R0, 0x9c, RZ, 0xfc, !PT ;  /* 0x0000009c000d7812 */ /* 0x010fe400078efcff */
[----:B------:R-:W-:Y:S01]  /*bed0*/  IMAD R19, R135, 0x4, R49 ;  /* 0x0000000487137824 */ /* 0x000fe200078e0231 */
[----:B------:R4:W-:Y:S01]  /*bee0*/  @P4 STG.E desc[UR40][R32.64], R15 ;  /* 0x0000000f20004986 */ /* 0x0009e2000c101928 */
[----:B------:R-:W-:-:S02]  /*bef0*/  LEA R2, P4, R49, R134, 0x2 ;  /* 0x0000008631027211 */ /* 0x000fc400078810ff */
[----:B---3--:R-:W-:Y:S01]  /*bf00*/  ISETP.LT.AND P5, PT, R34, UR6, !P0 ;  /* 0x0000000622007c0c */ /* 0x008fe2000c7a1270 */
[----:B------:R-:W3:Y:S01]  /*bf10*/  LDCU UR6, c[0x0][0x39c] ;  /* 0x00007380ff0677ac */ /* 0x000ee20008000800 */
[----:B------:R-:W-:Y:S01]  /*bf20*/  LEA.HI.X.SX32 R3, R49, R146, 0x2, P4 ;  /* 0x0000009231037211 */ /* 0x000fe200020f16ff */
[----:B------:R-:W3:Y:S01]  /*bf30*/  LDS.128 R32, [R228+0x1000] ;  /* 0x00100000e4207984 */ /* 0x000ee20000000c00 */
[----:B------:R-:W-:Y:S02]  /*bf40*/  LEA R12, P6, R19, R134, 0x2 ;  /* 0x00000086130c7211 */ /* 0x000fe400078c10ff */
[----:B-1----:R-:W-:Y:S01]  /*bf50*/  ISETP.LT.AND P4, PT, R13, UR4, !P0 ;  /* 0x000000040d007c0c */ /* 0x002fe2000c781270 */
[----:B------:R-:W1:Y:S01]  /*bf60*/  LDCU UR4, c[0x0][0x39c] ;  /* 0x00007380ff0477ac */ /* 0x000e620008000800 */
[----:B------:R-:W-:Y:S01]  /*bf70*/  LEA.HI.X.SX32 R13, R19, R146, 0x2, P6 ;  /* 0x00000092130d7211 */ /* 0x000fe200030f16ff */
[C---:B------:R-:W-:Y:S01]  /*bf80*/  IMAD R19, R135.reuse, 0x4, R19 ;  /* 0x0000000487137824 */ /* 0x040fe200078e0213 */
[C---:B-----5:R-:W-:Y:S01]  /*bf90*/  LOP3.LUT R14, R0.reuse, 0xa0, RZ, 0xfc, !PT ;  /* 0x000000a0000e7812 */ /* 0x060fe200078efcff */
[----:B------:R5:W-:Y:S01]  /*bfa0*/  @P3 STG.E desc[UR40][R2.64], R28 ;  /* 0x0000001c02003986 */ /* 0x000be2000c101928 */
[----:B------:R-:W-:Y:S01]  /*bfb0*/  LOP3.LUT R16, R0, 0xa4, RZ, 0xfc, !PT ;  /* 0x000000a400107812 */ /* 0x000fe200078efcff */
[----:B------:R-:W-:Y:S01]  /*bfc0*/  IMAD R17, R135, 0x4, R19 ;  /* 0x0000000487117824 */ /* 0x000fe200078e0213 */
[----:B--2---:R-:W-:Y:S01]  /*bfd0*/  ISETP.LT.AND P3, PT, R14, UR5, !P0 ;  /* 0x000000050e007c0c */ /* 0x004fe2000c761270 */
[----:B------:R2:W-:Y:S01]  /*bfe0*/  @P2 STG.E desc[UR40][R12.64], R29 ;  /* 0x0000001d0c002986 */ /* 0x0005e2000c101928 */
[----:B------:R-:W-:Y:S01]  /*bff0*/  LEA R14, P2, R19, R134, 0x2 ;  /* 0x00000086130e7211 */ /* 0x000fe200078410ff */
[----:B------:R-:W3:Y:S01]  /*c000*/  LDCU UR5, c[0x0][0x39c] ;  /* 0x00007380ff0577ac */ /* 0x000ee20008000800 */
[----:B------:R-:W-:-:S02]  /*c010*/  LOP3.LUT R18, R0, 0xb8, RZ, 0xfc, !PT ;  /* 0x000000b800127812 */ /* 0x000fc400078efcff */
[----:B----4-:R-:W-:Y:S02]  /*c020*/  LEA.HI.X.SX32 R15, R19, R146, 0x2, P2 ;  /* 0x00000092130f7211 */ /* 0x010fe400010f16ff */
[----:B---3--:R-:W-:Y:S01]  /*c030*/  ISETP.LT.AND P2, PT, R16, UR6, !P0 ;  /* 0x0000000610007c0c */ /* 0x008fe2000c741270 */
[----:B------:R-:W3:Y:S01]  /*c040*/  LDCU UR6, c[0x0][0x39c] ;  /* 0x00007380ff0677ac */ /* 0x000ee20008000800 */
[----:B-----5:R-:W-:Y:S01]  /*c050*/  LOP3.LUT R3, R0, 0xa8, RZ, 0xfc, !PT ;  /* 0x000000a800037812 */ /* 0x020fe200078efcff */
[----:B------:R4:W-:Y:S01]  /*c060*/  @P5 STG.E desc[UR40][R14.64], R30 ;  /* 0x0000001e0e005986 */ /* 0x0009e2000c101928 */
[----:B------:R-:W-:Y:S01]  /*c070*/  LEA R2, P6, R17, R134, 0x2 ;  /* 0x0000008611027211 */ /* 0x000fe200078c10ff */
[----:B--2---:R-:W-:Y:S01]  /*c080*/  IMAD R13, R135, 0x4, R17 ;  /* 0x00000004870d7824 */ /* 0x004fe200078e0211 */
[----:B-1----:R-:W-:Y:S01]  /*c090*/  ISETP.LT.AND P5, PT, R3, UR4, !P0 ;  /* 0x0000000403007c0c */ /* 0x002fe2000c7a1270 */
[----:B------:R-:W1:Y:S01]  /*c0a0*/  LDCU UR4, c[0x0][0x39c] ;  /* 0x00007380ff0477ac */ /* 0x000e620008000800 */
[----:B------:R-:W-:Y:S01]  /*c0b0*/  LEA.HI.X.SX32 R3, R17, R146, 0x2, P6 ;  /* 0x0000009211037211 */ /* 0x000fe200030f16ff */
[----:B------:R-:W-:Y:S01]  /*c0c0*/  IMAD R19, R135, 0x4, R13 ;  /* 0x0000000487137824 */ /* 0x000fe200078e020d */
[----:B------:R-:W-:-:S02]  /*c0d0*/  LEA R12, P6, R13, R134, 0x2 ;  /* 0x000000860d0c7211 */ /* 0x000fc400078c10ff */
[C---:B------:R-:W-:Y:S01]  /*c0e0*/  LOP3.LUT R17, R0.reuse, 0xac, RZ, 0xfc, !PT ;  /* 0x000000ac00117812 */ /* 0x040fe200078efcff */
[----:B------:R2:W-:Y:S01]  /*c0f0*/  @P4 STG.E desc[UR40][R2.64], R31 ;  /* 0x0000001f02004986 */ /* 0x0005e2000c101928 */
[----:B------:R-:W-:Y:S02]  /*c100*/  LEA.HI.X.SX32 R13, R13, R146, 0x2, P6 ;  /* 0x000000920d0d7211 */ /* 0x000fe400030f16ff */
[----:B------:R-:W-:Y:S02]  /*c110*/  LEA R16, P6, R19, R134, 0x2 ;  /* 0x0000008613107211 */ /* 0x000fe400078c10ff */
[----:B------:R-:W-:Y:S01]  /*c120*/  ISETP.LT.AND P4, PT, R17, UR5, !P0 ;  /* 0x0000000511007c0c */ /* 0x000fe2000c781270 */
[----:B------:R-:W5:Y:S01]  /*c130*/  LDCU UR5, c[0x0][0x39c] ;  /* 0x00007380ff0577ac */ /* 0x000f620008000800 */
[----:B------:R-:W-:Y:S01]  /*c140*/  LEA.HI.X.SX32 R17, R19, R146, 0x2, P6 ;  /* 0x0000009213117211 */ /* 0x000fe200030f16ff */
[C---:B------:R-:W-:Y:S01]  /*c150*/  IMAD R19, R135.reuse, 0x4, R19 ;  /* 0x0000000487137824 */ /* 0x040fe200078e0213 */
[----:B----4-:R-:W-:Y:S01]  /*c160*/  LOP3.LUT R14, R0, 0xb0, RZ, 0xfc, !PT ;  /* 0x000000b0000e7812 */ /* 0x010fe200078efcff */
[----:B------:R4:W-:Y:S02]  /*c170*/  @P3 STG.E desc[UR40][R12.64], R44 ;  /* 0x0000002c0c003986 */ /* 0x0009e4000c101928 */
[----:B------:R-:W-:Y:S01]  /*c180*/  IMAD R15, R135, 0x4, R19 ;  /* 0x00000004870f7824 */ /* 0x000fe200078e0213 */
[----:B---3--:R-:W-:Y:S01]  /*c190*/  ISETP.LT.AND P3, PT, R14, UR6, !P0 ;  /* 0x000000060e007c0c */ /* 0x008fe2000c761270 */
[----:B------:R-:W3:Y:S01]  /*c1a0*/  LDCU UR6, c[0x0][0x39c] ;  /* 0x00007380ff0677ac */ /* 0x000ee20008000800 */
[----:B--2---:R-:W-:Y:S01]  /*c1b0*/  LEA R2, P6, R19, R134, 0x2 ;  /* 0x0000008613027211 */ /* 0x004fe200078c10ff */
[----:B------:R2:W-:Y:S01]  /*c1c0*/  @P2 STG.E desc[UR40][R16.64], R45 ;  /* 0x0000002d10002986 */ /* 0x0005e2000c101928 */
[----:B------:R-:W-:-:S02]  /*c1d0*/  LOP3.LUT R14, R0, 0xb4, RZ, 0xfc, !PT ;  /* 0x000000b4000e7812 */ /* 0x000fc400078efcff */
[----:B------:R-:W-:Y:S01]  /*c1e0*/  LEA.HI.X.SX32 R3, R19, R146, 0x2, P6 ;  /* 0x0000009213037211 */ /* 0x000fe200030f16ff */
[----:B------:R-:W-:Y:S01]  /*c1f0*/  IMAD R19, R135, 0x4, R15 ;  /* 0x0000000487137824 */ /* 0x000fe200078e020f */
[----:B-1----:R-:W-:Y:S01]  /*c200*/  ISETP.LT.AND P2, PT, R14, UR4, !P0 ;  /* 0x000000040e007c0c */ /* 0x002fe2000c741270 */
[----:B------:R-:W1:Y:S01]  /*c210*/  LDCU UR4, c[0x0][0x39c] ;  /* 0x00007380ff0477ac */ /* 0x000e620008000800 */
[C---:B----4-:R-:W-:Y:S01]  /*c220*/  LEA R12, P6, R15.reuse, R134, 0x2 ;  /* 0x000000860f0c7211 */ /* 0x050fe200078c10ff */
[----:B------:R4:W-:Y:S01]  /*c230*/  @P5 STG.E desc[UR40][R2.64], R46 ;  /* 0x0000002e02005986 */ /* 0x0009e2000c101928 */
[----:B-----5:R-:W-:Y:S01]  /*c240*/  ISETP.LT.AND P5, PT, R18, UR5, !P0 ;  /* 0x0000000512007c0c */ /* 0x020fe2000c7a1270 */
[----:B------:R-:W5:Y:S01]  /*c250*/  LDCU UR5, c[0x0][0x39c] ;  /* 0x00007380ff0577ac */ /* 0x000f620008000800 */
[----:B------:R-:W-:Y:S02]  /*c260*/  LEA.HI.X.SX32 R13, R15, R146, 0x2, P6 ;  /* 0x000000920f0d7211 */ /* 0x000fe400030f16ff */
[----:B------:R-:W-:-:S02]  /*c270*/  LEA R14, P6, R19, R134, 0x2 ;  /* 0x00000086130e7211 */ /* 0x000fc400078c10ff */
[----:B--2---:R-:W-:Y:S01]  /*c280*/  LOP3.LUT R16, R0, 0xbc, RZ, 0xfc, !PT ;  /* 0x000000bc00107812 */ /* 0x004fe200078efcff */
[----:B------:R2:W-:Y:S01]  /*c290*/  @P4 STG.E desc[UR40][R12.64], R47 ;  /* 0x0000002f0c004986 */ /* 0x0005e2000c101928 */
[----:B------:R-:W-:Y:S01]  /*c2a0*/  LEA.HI.X.SX32 R15, R19, R146, 0x2, P6 ;  /* 0x00000092130f7211 */ /* 0x000fe200030f16ff */
[C---:B------:R-:W-:Y:S01]  /*c2b0*/  IMAD R19, R135.reuse, 0x4, R19 ;  /* 0x0000000487137824 */ /* 0x040fe200078e0213 */
[----:B---3--:R-:W-:Y:S01]  /*c2c0*/  ISETP.LT.AND P4, PT, R16, UR6, !P0 ;  /* 0x0000000610007c0c */ /* 0x008fe2000c781270 */
[----:B------:R-:W3:Y:S01]  /*c2d0*/  LDCU UR6, c[0x0][0x39c] ;  /* 0x00007380ff0677ac */ /* 0x000ee20008000800 */
[----:B------:R-:W-:Y:S01]  /*c2e0*/  LOP3.LUT R16, R0, 0xc0, RZ, 0xfc, !PT ;  /* 0x000000c000107812 */ /* 0x000fe200078efcff */
[----:B------:R-:W-:Y:S01]  /*c2f0*/  IMAD R17, R135, 0x4, R19 ;  /* 0x0000000487117824 */ /* 0x000fe200078e0213 */
[C---:B----4-:R-:W-:Y:S01]  /*c300*/  LEA R2, P6, R19.reuse, R134, 0x2 ;  /* 0x0000008613027211 */ /* 0x050fe200078c10ff */
[----:B------:R4:W-:Y:S01]  /*c310*/  @P3 STG.E desc[UR40][R14.64], R60 ;  /* 0x0000003c0e003986 */ /* 0x0009e2000c101928 */
[----:B-1----:R-:W-:Y:S01]  /*c320*/  ISETP.LT.AND P3, PT, R16, UR4, !P0 ;  /* 0x0000000410007c0c */ /* 0x002fe2000c761270 */
[----:B------:R-:W1:Y:S01]  /*c330*/  LDCU UR4, c[0x0][0x39c] ;  /* 0x00007380ff0477ac */ /* 0x000e620008000800 */
[----:B------:R-:W-:Y:S01]  /*c340*/  LEA.HI.X.SX32 R3, R19, R146, 0x2, P6 ;  /* 0x0000009213037211 */ /* 0x000fe200030f16ff */
[----:B------:R-:W-:Y:S01]  /*c350*/  IMAD R19, R135, 0x4, R17 ;  /* 0x0000000487137824 */ /* 0x000fe200078e0211 */
[----:B--2---:R-:W-:-:S02]  /*c360*/  LEA R12, P6, R17, R134, 0x2 ;  /* 0x00000086110c7211 */ /* 0x004fc400078c10ff */
[----:B------:R-:W-:Y:S01]  /*c370*/  LOP3.LUT R16, R0, 0xc4, RZ, 0xfc, !PT ;  /* 0x000000c400107812 */ /* 0x000fe200078efcff */
[----:B------:R-:W-:Y:S01]  /*c380*/  IMAD R29, R135, 0x4, R19 ;  /* 0x00000004871d7824 */ /* 0x000fe200078e0213 */
[----:B------:R-:W-:Y:S01]  /*c390*/  LEA.HI.X.SX32 R13, R17, R146, 0x2, P6 ;  /* 0x00000092110d7211 */ /* 0x000fe200030f16ff */
[----:B------:R-:W-:Y:S01]  /*c3a0*/  @P2 STG.E desc[UR40][R2.64], R61 ;  /* 0x0000003d02002986 */ /* 0x000fe2000c101928 */
[----:B-----5:R-:W-:Y:S01]  /*c3b0*/  ISETP.LT.AND P2, PT, R16, UR5, !P0 ;  /* 0x0000000510007c0c */ /* 0x020fe2000c741270 */
[----:B------:R-:W2:Y:S01]  /*c3c0*/  LDCU UR5, c[0x0][0x39c] ;  /* 0x00007380ff0577ac */ /* 0x000ea20008000800 */
[C---:B----4-:R-:W-:Y:S01]  /*c3d0*/  LEA R14, P6, R19.reuse, R134, 0x2 ;  /* 0x00000086130e7211 */ /* 0x050fe200078c10ff */
[----:B------:R4:W-:Y:S01]  /*c3e0*/  @P5 STG.E desc[UR40][R12.64], R62 ;  /* 0x0000003e0c005986 */ /* 0x0009e2000c101928 */
[----:B------:R-:W-:Y:S02]  /*c3f0*/  LOP3.LUT R17, R0, 0xc8, RZ, 0xfc, !PT ;  /* 0x000000c800117812 */ /* 0x000fe400078efcff */
[----:B------:R-:W-:-:S02]  /*c400*/  LEA.HI.X.SX32 R15, R19, R146, 0x2, P6 ;  /* 0x00000092130f7211 */ /* 0x000fc400030f16ff */
[----:B------:R-:W-:Y:S02]  /*c410*/  LEA R16, P6, R29, R134, 0x2 ;  /* 0x000000861d107211 */ /* 0x000fe400078c10ff */
[----:B---3--:R-:W-:Y:S01]  /*c420*/  ISETP.LT.AND P5, PT, R17, UR6, !P0 ;  /* 0x0000000611007c0c */ /* 0x008fe2000c7a1270 */
[----:B------:R-:W3:Y:S01]  /*c430*/  LDCU UR6, c[0x0][0x39c] ;  /* 0x00007380ff0677ac */ /* 0x000ee20008000800 */
[----:B------:R-:W-:Y:S01]  /*c440*/  LEA.HI.X.SX32 R17, R29, R146, 0x2, P6 ;  /* 0x000000921d117211 */ /* 0x000fe200030f16ff */
[C---:B------:R-:W-:Y:S01]  /*c450*/  IMAD R29, R135.reuse, 0x4, R29 ;  /* 0x00000004871d7824 */ /* 0x040fe200078e021d */
[C---:B------:R-:W-:Y:S01]  /*c460*/  LOP3.LUT R18, R0.reuse, 0xcc, RZ, 0xfc, !PT ;  /* 0x000000cc00127812 */ /* 0x040fe200078efcff */
[----:B------:R5:W-:Y:S01]  /*c470*/  @P4 STG.E desc[UR40][R14.64], R63 ;  /* 0x0000003f0e004986 */ /* 0x000be2000c101928 */
[----:B----4-:R-:W-:Y:S01]  /*c480*/  LOP3.LUT R13, R0, 0xd0, RZ, 0xfc, !PT ;  /* 0x000000d0000d7812 */ /* 0x010fe200078efcff */
[----:B------:R-:W-:Y:S01]  /*c490*/  IMAD R19, R135, 0x4, R29 ;  /* 0x0000000487137824 */ /* 0x000fe200078e021d */
[----:B-1----:R-:W-:Y:S01]  /*c4a0*/  ISETP.LT.AND P4, PT, R18, UR4, !P0 ;  /* 0x0000000412007c0c */ /* 0x002fe2000c781270 */
[----:B------:R1:W-:Y:S01]  /*c4b0*/  @P3 STG.E desc[UR40][R16.64], R76 ;  /* 0x0000004c10003986 */ /* 0x0003e2000c101928 */
[----:B------:R-:W4:Y:S01]  /*c4c0*/  LDCU UR4, c[0x0][0x39c] ;  /* 0x00007380ff0477ac */ /* 0x000f220008000800 */
[----:B------:R-:W-:-:S02]  /*c4d0*/  LEA R2, P3, R29, R134, 0x2 ;  /* 0x000000861d027211 */ /* 0x000fc400078610ff */
[----:B------:R-:W-:Y:S02]  /*c4e0*/  LEA R12, P6, R19, R134, 0x2 ;  /* 0x00000086130c7211 */ /* 0x000fe400078c10ff */
[-C--:B------:R-:W-:Y:S02]  /*c4f0*/  LEA.HI.X.SX32 R3, R29, R146.reuse, 0x2, P3 ;  /* 0x000000921d037211 */ /* 0x080fe400018f16ff */
[----:B--2---:R-:W-:Y:S01]  /*c500*/  ISETP.LT.AND P3, PT, R13, UR5, !P0 ;  /* 0x000000050d007c0c */ /* 0x004fe2000c761270 */
[----:B------:R-:W2:Y:S01]  /*c510*/  LDCU UR5, c[0x0][0x39c] ;  /* 0x00007380ff0577ac */ /* 0x000ea20008000800 */
[----:B------:R-:W-:Y:S01]  /*c520*/  LEA.HI.X.SX32 R13, R19, R146, 0x2, P6 ;  /* 0x00000092130d7211 */ /* 0x000fe200030f16ff */
[C---:B------:R-:W-:Y:S01]  /*c530*/  IMAD R19, R135.reuse, 0x4, R19 ;  /* 0x0000000487137824 */ /* 0x040fe200078e0213 */
[C---:B-----5:R-:W-:Y:S01]  /*c540*/  LOP3.LUT R14, R0.reuse, 0xd4, RZ, 0xfc, !PT ;  /* 0x000000d4000e7812 */ /* 0x060fe200078efcff */
[----:B------:R5:W-:Y:S01]  /*c550*/  @P2 STG.E desc[UR40][R2.64], R77 ;  /* 0x0000004d02002986 */ /* 0x000be2000c101928 */
[----:B-1----:R-:W-:Y:S01]  /*c560*/  LOP3.LUT R16, R0, 0xd8, RZ, 0xfc, !PT ;  /* 0x000000d800107812 */ /* 0x002fe200078efcff */
[----:B------:R-:W-:Y:S01]  /*c570*/  IMAD R17, R135, 0x4, R19 ;  /* 0x0000000487117824 */ /* 0x000fe200078e0213 */
[----:B---3--:R-:W-:Y:S01]  /*c580*/  ISETP.LT.AND P2, PT, R14, UR6, !P0 ;  /* 0x000000060e007c0c */ /* 0x008fe2000c741270 */
[----:B------:R1:W-:Y:S01]  /*c590*/  @P5 STG.E desc[UR40][R12.64], R78 ;  /* 0x0000004e0c005986 */ /* 0x0003e2000c101928 */
[----:B------:R-:W-:Y:S01]  /*c5a0*/  LEA R14, P5, R19, R134, 0x2 ;  /* 0x00000086130e7211 */ /* 0x000fe200078a10ff */
[----:B------:R-:W3:Y:S01]  /*c5b0*/  LDCU UR6, c[0x0][0x39c] ;  /* 0x00007380ff0677ac */ /* 0x000ee20008000800 */
[----:B------:R-:W-:-:S02]  /*c5c0*/  LOP3.LUT R18, R0, 0xfc, RZ, 0xfc, !PT ;  /* 0x000000fc00127812 */ /* 0x000fc400078efcff */
[----:B------:R-:W-:Y:S02]  /*c5d0*/  LEA.HI.X.SX32 R15, R19, R146, 0x2, P5 ;  /* 0x00000092130f7211 */ /* 0x000fe400028f16ff */
[----:B----4-:R-:W-:Y:S01]  /*c5e0*/  ISETP.LT.AND P5, PT, R16, UR4, !P0 ;  /* 0x0000000410007c0c */ /* 0x010fe2000c7a1270 */
[----:B------:R-:W4:Y:S01]  /*c5f0*/  LDCU UR4, c[0x0][0x39c] ;  /* 0x00007380ff0477ac */ /* 0x000f220008000800 */
[----:B-----5:R-:W-:Y:S01]  /*c600*/  LOP3.LUT R3, R0, 0xdc, RZ, 0xfc, !PT ;  /* 0x000000dc00037812 */ /* 0x020fe200078efcff */
[----:B------:R5:W-:Y:S01]  /*c610*/  @P4 STG.E desc[UR40][R14.64], R79 ;  /* 0x0000004f0e004986 */ /* 0x000be2000c101928 */
[----:B------:R-:W-:Y:S01]  /*c620*/  LEA R2, P6, R17, R134, 0x2 ;  /* 0x0000008611027211 */ /* 0x000fe200078c10ff */
[----:B-1----:R-:W-:Y:S01]  /*c630*/  IMAD R13, R135, 0x4, R17 ;  /* 0x00000004870d7824 */ /* 0x002fe200078e0211 */
[----:B--2---:R-:W-:Y:S01]  /*c640*/  ISETP.LT.AND P4, PT, R3, UR5, !P0 ;  /* 0x0000000503007c0c */ /* 0x004fe2000c781270 */
[----:B------:R-:W1:Y:S01]  /*c650*/  LDCU UR5, c[0x0][0x39c] ;  /* 0x00007380ff0577ac */ /* 0x000e620008000800 */
[----:B------:R-:W-:Y:S01]  /*c660*/  LEA.HI.X.SX32 R3, R17, R146, 0x2, P6 ;  /* 0x0000009211037211 */ /* 0x000fe200030f16ff */
[----:B------:R-:W-:Y:S01]  /*c670*/  IMAD R17, R135, 0x4, R13 ;  /* 0x0000000487117824 */ /* 0x000fe200078e020d */
[----:B------:R-:W-:-:S02]  /*c680*/  LEA R12, P6, R13, R134, 0x2 ;  /* 0x000000860d0c7211 */ /* 0x000fc400078c10ff */
[----:B------:R-:W-:Y:S01]  /*c690*/  LOP3.LUT R16, R0, 0xe0, RZ, 0xfc, !PT ;  /* 0x000000e000107812 */ /* 0x000fe200078efcff */
[----:B------:R2:W-:Y:S01]  /*c6a0*/  @P3 STG.E desc[UR40][R2.64], R92 ;  /* 0x0000005c02003986 */ /* 0x0005e2000c101928 */
[----:B------:R-:W-:Y:S02]  /*c6b0*/  LEA.HI.X.SX32 R13, R13, R146, 0x2, P6 ;  /* 0x000000920d0d7211 */ /* 0x000fe400030f16ff */
[----:B---3--:R-:W-:Y:S01]  /*c6c0*/  ISETP.LT.AND P3, PT, R16, UR6, !P0 ;  /* 0x0000000610007c0c */ /* 0x008fe2000c761270 */
[----:B------:R-:W3:Y:S01]  /*c6d0*/  LDCU UR6, c[0x0][0x39c] ;  /* 0x00007380ff0677ac */ /* 0x000ee20008000800 */
[C---:B-----5:R-:W-:Y:S01]  /*c6e0*/  LEA R14, P6, R17.reuse, R134, 0x2 ;  /* 0x00000086110e7211 */ /* 0x060fe200078c10ff */
[----:B------:R5:W-:Y:S01]  /*c6f0*/  @P2 STG.E desc[UR40][R12.64], R93 ;  /* 0x0000005d0c002986 */ /* 0x000be2000c101928 */
[----:B------:R-:W-:Y:S02]  /*c700*/  LOP3.LUT R16, R0, 0xe4, RZ, 0xfc, !PT ;  /* 0x000000e400107812 */ /* 0x000fe400078efcff */
[----:B------:R-:W-:Y:S01]  /*c710*/  LEA.HI.X.SX32 R15, R17, R146, 0x2, P6 ;  /* 0x00000092110f7211 */ /* 0x000fe200030f16ff */
[C---:B------:R-:W-:Y:S01]  /*c720*/  IMAD R17, R135.reuse, 0x4, R17 ;  /* 0x0000000487117824 */ /* 0x040fe200078e0211 */
[----:B----4-:R-:W-:Y:S01]  /*c730*/  ISETP.LT.AND P2, PT, R16, UR4, !P0 ;  /* 0x0000000410007c0c */ /* 0x010fe2000c741270 */
[----:B------:R-:W4:Y:S01]  /*c740*/  LDCU UR4, c[0x0][0x39c] ;  /* 0x00007380ff0477ac */ /* 0x000f220008000800 */
[----:B------:R-:W-:Y:S01]  /*c750*/  LOP3.LUT R16, R0, 0xe8, RZ, 0xfc, !PT ;  /* 0x000000e800107812 */ /* 0x000fe200078efcff */
[----:B------:R-:W-:Y:S01]  /*c760*/  IMAD R19, R135, 0x4, R17 ;  /* 0x0000000487137824 */ /* 0x000fe200078e0211 */
[C---:B--2---:R-:W-:Y:S01]  /*c770*/  LEA R2, P6, R17.reuse, R134, 0x2 ;  /* 0x0000008611027211 */ /* 0x044fe200078c10ff */
[----:B------:R2:W-:Y:S01]  /*c780*/  @P5 STG.E desc[UR40][R14.64], R94 ;  /* 0x0000005e0e005986 */ /* 0x0005e2000c101928 */
[----:B-1----:R-:W-:Y:S01]  /*c790*/  ISETP.LT.AND P5, PT, R16, UR5, !P0 ;  /* 0x0000000510007c0c */ /* 0x002fe2000c7a1270 */
[----:B------:R-:W1:Y:S01]  /*c7a0*/  LDCU UR5, c[0x0][0x39c] ;  /* 0x00007380ff0577ac */ /* 0x000e620008000800 */
[----:B------:R-:W-:Y:S01]  /*c7b0*/  LEA.HI.X.SX32 R3, R17, R146, 0x2, P6 ;  /* 0x0000009211037211 */ /* 0x000fe200030f16ff */
[----:B------:R-:W-:Y:S01]  /*c7c0*/  IMAD R17, R135, 0x4, R19 ;  /* 0x0000000487117824 */ /* 0x000fe200078e0213 */
[----:B-----5:R-:W-:-:S02]  /*c7d0*/  LEA R12, P6, R19, R134, 0x2 ;  /* 0x00000086130c7211 */ /* 0x020fc400078c10ff */
[----:B------:R-:W-:Y:S01]  /*c7e0*/  LOP3.LUT R16, R0, 0xec, RZ, 0xfc, !PT ;  /* 0x000000ec00107812 */ /* 0x000fe200078efcff */
[----:B------:R5:W-:Y:S01]  /*c7f0*/  @P4 STG.E desc[UR40][R2.64], R95 ;  /* 0x0000005f02004986 */ /* 0x000be2000c101928 */
[----:B------:R-:W-:Y:S02]  /*c800*/  LEA.HI.X.SX32 R13, R19, R146, 0x2, P6 ;  /* 0x00000092130d7211 */ /* 0x000fe400030f16ff */
[C---:B--2---:R-:W-:Y:S02]  /*c810*/  LEA R14, P6, R17.reuse, R134, 0x2 ;  /* 0x00000086110e7211 */ /* 0x044fe400078c10ff */
[----:B----4-:R-:W-:Y:S01]  /*c820*/  ISETP.LT.AND P4, PT, R16, UR4, !P0 ;  /* 0x0000000410007c0c */ /* 0x010fe2000c781270 */
[----:B------:R-:W2:Y:S01]  /*c830*/  LDCU UR4, c[0x0][0x39c] ;  /* 0x00007380ff0477ac */ /* 0x000ea20008000800 */
[----:B------:R-:W-:Y:S01]  /*c840*/  LEA.HI.X.SX32 R15, R17, R146, 0x2, P6 ;  /* 0x00000092110f7211 */ /* 0x000fe200030f16ff */
[C---:B------:R-:W-:Y:S01]  /*c850*/  IMAD R17, R135.reuse, 0x4, R17 ;  /* 0x0000000487117824 */ /* 0x040fe200078e0211 */
[----:B------:R-:W-:Y:S01]  /*c860*/  LOP3.LUT R16, R0, 0xf0, RZ, 0xfc, !PT ;  /* 0x000000f000107812 */ /* 0x000fe200078efcff */
[----:B------:R4:W-:Y:S02]  /*c870*/  @P3 STG.E desc[UR40][R12.64], R116 ;  /* 0x000000740c003986 */ /* 0x0009e4000c101928 */
[----:B------:R-:W-:Y:S01]  /*c880*/  IMAD R19, R135, 0x4, R17 ;  /* 0x0000000487137824 */ /* 0x000fe200078e0211 */
[----:B---3--:R-:W-:Y:S01]  /*c890*/  ISETP.LT.AND P3, PT, R16, UR6, !P0 ;  /* 0x0000000610007c0c */ /* 0x008fe2000c761270 */
[----:B------:R-:W3:Y:S01]  /*c8a0*/  LDCU UR6, c[0x0][0x39c] ;  /* 0x00007380ff0677ac */ /* 0x000ee20008000800 */
[----:B-----5:R-:W-:Y:S01]  /*c8b0*/  LEA R2, P6, R17, R134, 0x2 ;  /* 0x0000008611027211 */ /* 0x020fe200078c10ff */
        /* <DEDUP_REMOVED lines=8> */
[----:B------:R-:W-:Y:S02]  /*c940*/  LOP3.LUT R16, R0, 0xf8, RZ, 0xfc, !PT ;  /* 0x000000f800107812 */ /* 0x000fe400078efcff */
[----:B------:R-:W-:Y:S01]  /*c950*/  LEA.HI.X.SX32 R13, R19, R146, 0x2, P6 ;  /* 0x00000092130d7211 */ /* 0x000fe200030f16ff */
[----:B------:R-:W-:Y:S01]  /*c960*/  IMAD R19, R135, 0x4, R17 ;  /* 0x0000000487137824 */ /* 0x000fe200078e0211 */
[----:B-----5:R-:W-:-:S02]  /*c970*/  LEA R14, P6, R17, R134, 0x2 ;  /* 0x00000086110e7211 */ /* 0x020fc400078c10ff */
[----:B--2---:R-:W-:Y:S01]  /*c980*/  ISETP.LT.AND P5, PT, R16, UR4, !P0 ;  /* 0x0000000410007c0c */ /* 0x004fe2000c7a1270 */
[----:B------:R-:W2:Y:S01]  /*c990*/  LDCU UR4, c[0x0][0x39c] ;  /* 0x00007380ff0477ac */ /* 0x000ea20008000800 */
[----:B------:R-:W-:Y:S01]  /*c9a0*/  LEA.HI.X.SX32 R15, R17, R146, 0x2, P6 ;  /* 0x00000092110f7211 */ /* 0x000fe200030f16ff */
[----:B------:R5:W-:Y:S01]  /*c9b0*/  @P4 STG.E desc[UR40][R12.64], R119 ;  /* 0x000000770c004986 */ /* 0x000be2000c101928 */
[C---:B------:R-:W-:Y:S02]  /*c9c0*/  LEA R16, P6, R19.reuse, R134, 0x2 ;  /* 0x0000008613107211 */ /* 0x040fe400078c10ff */
[----:B---3--:R-:W-:Y:S01]  /*c9d0*/  ISETP.LT.AND P4, PT, R18, UR6, !P0 ;  /* 0x0000000612007c0c */ /* 0x008fe2000c781270 */
[----:B------:R-:W3:Y:S01]  /*c9e0*/  LDCU UR6, c[0x0][0x39c] ;  /* 0x00007380ff0677ac */ /* 0x000ee20008000800 */
[----:B------:R-:W-:Y:S01]  /*c9f0*/  LEA.HI.X.SX32 R17, R19, R146, 0x2, P6 ;  /* 0x0000009213117211 */ /* 0x000fe200030f16ff */
[C---:B------:R-:W-:Y:S01]  /*ca00*/  IMAD R19, R135.reuse, 0x4, R19 ;  /* 0x0000000487137824 */ /* 0x040fe200078e0213 */
[----:B------:R-:W-:Y:S01]  /*ca10*/  LOP3.LUT R18, R0, 0x100, RZ, 0xfc, !PT ;  /* 0x0000010000127812 */ /* 0x000fe200078efcff */
[----:B------:R2:W-:Y:S02]  /*ca20*/  @P3 STG.E desc[UR40][R14.64], R32 ;  /* 0x000000200e003986 */ /* 0x0005e4000c101928 */
[----:B------:R-:W-:Y:S01]  /*ca30*/  IMAD R29, R135, 0x4, R19 ;  /* 0x00000004871d7824 */ /* 0x000fe200078e0213 */
[----:B-1----:R-:W-:Y:S01]  /*ca40*/  ISETP.LT.AND P3, PT, R18, UR5, !P0 ;  /* 0x0000000512007c0c */ /* 0x002fe2000c761270 */
[----:B------:R1:W-:Y:S01]  /*ca50*/  @P2 STG.E desc[UR40][R16.64], R33 ;  /* 0x0000002110002986 */ /* 0x0003e2000c101928 */
[----:B------:R-:W3:Y:S01]  /*ca60*/  LDCU UR5, c[0x0][0x39c] ;  /* 0x00007380ff0577ac */ /* 0x000ee20008000800 */
[----:B----4-:R-:W-:-:S02]  /*ca70*/  LEA R2, P2, R19, R134, 0x2 ;  /* 0x0000008613027211 */ /* 0x010fc400078410ff */
[C---:B-----5:R-:W-:Y:S02]  /*ca80*/  LOP3.LUT R13, R0.reuse, 0x104, RZ, 0xfc, !PT ;  /* 0x00000104000d7812 */ /* 0x060fe400078efcff */
[----:B------:R-:W-:Y:S02]  /*ca90*/  LEA R12, P6, R29, R134, 0x2 ;  /* 0x000000861d0c7211 */ /* 0x000fe400078c10ff */
[-C--:B------:R-:W-:Y:S02]  /*caa0*/  LEA.HI.X.SX32 R3, R19, R146.reuse, 0x2, P2 ;  /* 0x0000009213037211 */ /* 0x080fe400010f16ff */
[----:B--2---:R-:W-:Y:S01]  /*cab0*/  ISETP.LT.AND P2, PT, R13, UR4, !P0 ;  /* 0x000000040d007c0c */ /* 0x004fe2000c741270 */
[----:B------:R-:W2:Y:S01]  /*cac0*/  LDCU UR4, c[0x0][0x39c] ;  /* 0x00007380ff0477ac */ /* 0x000ea20008000800 */
[----:B------:R-:W-:Y:S01]  /*cad0*/  LEA.HI.X.SX32 R13, R29, R146, 0x2, P6 ;  /* 0x000000921d0d7211 */ /* 0x000fe200030f16ff */
[C---:B------:R-:W-:Y:S01]  /*cae0*/  IMAD R29, R135.reuse, 0x4, R29 ;  /* 0x00000004871d7824 */ /* 0x040fe200078e021d */
[C---:B------:R-:W-:Y:S01]  /*caf0*/  LOP3.LUT R14, R0.reuse, 0x108, RZ, 0xfc, !PT ;  /* 0x00000108000e7812 */ /* 0x040fe200078efcff */
[----:B------:R4:W-:Y:S01]  /*cb00*/  @P5 STG.E desc[UR40][R2.64], R34 ;  /* 0x0000002202005986 */ /* 0x0009e2000c101928 */
[----:B-1----:R-:W-:Y:S01]  /*cb10*/  LOP3.LUT R16, R0, 0x10c, RZ, 0xfc, !PT ;  /* 0x0000010c00107812 */ /* 0x002fe200078efcff */
[----:B------:R-:W-:Y:S01]  /*cb20*/  IMAD R17, R135, 0x4, R29 ;  /* 0x0000000487117824 */ /* 0x000fe200078e021d */
[----:B---3--:R-:W-:Y:S01]  /*cb30*/  ISETP.LT.AND P5, PT, R14, UR6, !P0 ;  /* 0x000000060e007c0c */ /* 0x008fe2000c7a1270 */
[----:B------:R1:W-:Y:S01]  /*cb40*/  @P4 STG.E desc[UR40][R12.64], R35 ;  /* 0x000000230c004986 */ /* 0x0003e2000c101928 */
[C---:B------:R-:W-:Y:S01]  /*cb50*/  LEA R14, P4, R29.reuse, R134, 0x2 ;  /* 0x000000861d0e7211 */ /* 0x040fe200078810ff */
[----:B------:R-:W3:Y:S03]  /*cb60*/  LDCU UR6, c[0x0][0x39c] ;  /* 0x00007380ff0677ac */ /* 0x000ee60008000800 */
[----:B------:R-:W-:-:S02]  /*cb70*/  LEA.HI.X.SX32 R15, R29, R146, 0x2, P4 ;  /* 0x000000921d0f7211 */ /* 0x000fc400020f16ff */
[----:B------:R-:W-:Y:S01]  /*cb80*/  ISETP.LT.AND P4, PT, R16, UR5, !P0 ;  /* 0x0000000510007c0c */ /* 0x000fe2000c781270 */
[----:B------:R-:W5:Y:S01]  /*cb90*/  LDCU UR5, c[0x0][0x39c] ;  /* 0x00007380ff0577ac */ /* 0x000f620008000800 */
[----:B----4-:R-:W-:Y:S01]  /*cba0*/  LOP3.LUT R3, R0, 0x110, RZ, 0xfc, !PT ;  /* 0x0000011000037812 */ /* 0x010fe200078efcff */
        /* <DEDUP_REMOVED lines=12> */
[----:B----4-:R-:W-:Y:S01]  /*cc70*/  LOP3.LUT R8, R0, 0x118, RZ, 0xfc, !PT ;  /* 0x0000011800087812 */ /* 0x010fe200078efcff */
[----:B------:R4:W-:Y:S01]  /*cc80*/  @P5 STG.E desc[UR40][R12.64], R10 ;  /* 0x0000000a0c005986 */ /* 0x0009e2000c101928 */
[----:B---3--:R-:W-:Y:S01]  /*cc90*/  ISETP.LT.AND P2, PT, R17, UR6, !P0 ;  /* 0x0000000611007c0c */ /* 0x008fe2000c741270 */
[----:B------:R-:W3:Y:S01]  /*cca0*/  LDCU UR6, c[0x0][0x39c] ;  /* 0x00007380ff0677ac */ /* 0x000ee20008000800 */
[----:B------:R-:W-:Y:S01]  /*ccb0*/  LEA.HI.X.SX32 R17, R19, R146, 0x2, P6 ;  /* 0x0000009213117211 */ /* 0x000fe200030f16ff */
[C---:B------:R-:W-:Y:S01]  /*ccc0*/  IMAD R19, R135.reuse, 0x4, R19 ;  /* 0x0000000487137824 */ /* 0x040fe200078e0213 */
[----:B-----5:R-:W-:Y:S01]  /*ccd0*/  ISETP.LT.AND P5, PT, R8, UR5, !P0 ;  /* 0x0000000508007c0c */ /* 0x020fe2000c7a1270 */
[----:B------:R-:W5:Y:S01]  /*cce0*/  LDCU UR5, c[0x0][0x39c] ;  /* 0x00007380ff0577ac */ /* 0x000f620008000800 */
[----:B------:R-:W-:Y:S01]  /*ccf0*/  LOP3.LUT R8, R0, 0x11c, RZ, 0xfc, !PT ;  /* 0x0000011c00087812 */ /* 0x000fe200078efcff */
[----:B--2---:R-:W-:Y:S01]  /*cd00*/  IMAD R9, R135, 0x4, R19 ;  /* 0x0000000487097824 */ /* 0x004fe200078e0213 */
[----:B------:R-:W-:Y:S01]  /*cd10*/  LEA R2, P6, R19, R134, 0x2 ;  /* 0x0000008613027211 */ /* 0x000fe200078c10ff */
[----:B------:R2:W-:Y:S01]  /*cd20*/  @P4 STG.E desc[UR40][R16.64], R11 ;  /* 0x0000000b10004986 */ /* 0x0005e2000c101928 */
[----:B-1----:R-:W-:Y:S01]  /*cd30*/  ISETP.LT.AND P4, PT, R8, UR4, !P0 ;  /* 0x0000000408007c0c */ /* 0x002fe2000c781270 */
[----:B----4-:R-:W-:Y:S01]  /*cd40*/  IMAD R13, R135, 0x4, R9 ;  /* 0x00000004870d7824 */ /* 0x010fe200078e0209 */
[----:B------:R-:W-:Y:S01]  /*cd50*/  LEA.HI.X.SX32 R3, R19, R146, 0x2, P6 ;  /* 0x0000009213037211 */ /* 0x000fe200030f16ff */
[----:B------:R-:W1:Y:S01]  /*cd60*/  LDCU UR4, c[0x0][0x39c] ;  /* 0x00007380ff0477ac */ /* 0x000e620008000800 */
[----:B------:R-:W-:-:S02]  /*cd70*/  LEA R8, P6, R9, R134, 0x2 ;  /* 0x0000008609087211 */ /* 0x000fc400078c10ff */
[C---:B------:R-:W-:Y:S01]  /*cd80*/  LOP3.LUT R12, R0.reuse, 0x120, RZ, 0xfc, !PT ;  /* 0x00000120000c7812 */ /* 0x040fe200078efcff */
[----:B------:R4:W-:Y:S01]  /*cd90*/  @P3 STG.E desc[UR40][R2.64], R24 ;  /* 0x0000001802003986 */ /* 0x0009e2000c101928 */
[----:B------:R-:W-:Y:S02]  /*cda0*/  LEA.HI.X.SX32 R9, R9, R146, 0x2, P6 ;  /* 0x0000009209097211 */ /* 0x000fe400030f16ff */
[C---:B------:R-:W-:Y:S02]  /*cdb0*/  LEA R10, P6, R13.reuse, R134, 0x2 ;  /* 0x000000860d0a7211 */ /* 0x040fe400078c10ff */
[----:B------:R-:W-:Y:S01]  /*cdc0*/  LOP3.LUT R14, R0, 0x130, RZ, 0xfc, !PT ;  /* 0x00000130000e7812 */ /* 0x000fe200078efcff */
[----:B------:R1:W-:Y:S01]  /*cdd0*/  @P2 STG.E desc[UR40][R8.64], R25 ;  /* 0x0000001908002986 */ /* 0x0003e2000c101928 */
[----:B-----5:R-:W-:Y:S01]  /*cde0*/  ISETP.LT.AND P3, PT, R12, UR5, !P0 ;  /* 0x000000050c007c0c */ /* 0x020fe2000c761270 */
[----:B------:R-:W5:Y:S01]  /*cdf0*/  LDCU UR5, c[0x0][0x39c] ;  /* 0x00007380ff0577ac */ /* 0x000f620008000800 */
[----:B--2---:R-:W-:Y:S01]  /*ce00*/  LEA.HI.X.SX32 R11, R13, R146, 0x2, P6 ;  /* 0x000000920d0b7211 */ /* 0x004fe200030f16ff */
[----:B------:R-:W-:Y:S01]  /*ce10*/  IMAD R13, R135, 0x4, R13 ;  /* 0x00000004870d7824 */ /* 0x000fe200078e020d */
[----:B------:R-:W-:-:S03]  /*ce20*/  LOP3.LUT R12, R0, 0x124, RZ, 0xfc, !PT ;  /* 0x00000124000c7812 */ /* 0x000fc600078efcff */
[----:B------:R-:W-:Y:S01]  /*ce30*/  IMAD R15, R135, 0x4, R13 ;  /* 0x00000004870f7824 */ /* 0x000fe200078e020d */
[----:B---3--:R-:W-:Y:S01]  /*ce40*/  ISETP.LT.AND P2, PT, R12, UR6, !P0 ;  /* 0x000000060c007c0c */ /* 0x008fe2000c741270 */
[----:B------:R-:W2:Y:S01]  /*ce50*/  LDCU UR6, c[0x0][0x39c] ;  /* 0x00007380ff0677ac */ /* 0x000ea20008000800 */
[C---:B----4-:R-:W-:Y:S01]  /*ce60*/  LEA R2, P6, R13.reuse, R134, 0x2 ;  /* 0x000000860d027211 */ /* 0x050fe200078c10ff */
[----:B------:R3:W-:Y:S01]  /*ce70*/  @P5 STG.E desc[UR40][R10.64], R26 ;  /* 0x0000001a0a005986 */ /* 0x0007e2000c101928 */
[----:B------:R-:W-:Y:S02]  /*ce80*/  LOP3.LUT R12, R0, 0x128, RZ, 0xfc, !PT ;  /* 0x00000128000c7812 */ /* 0x000fe400078efcff */
[----:B------:R-:W-:Y:S01]  /*ce90*/  LEA.HI.X.SX32 R3, R13, R146, 0x2, P6 ;  /* 0x000000920d037211 */ /* 0x000fe200030f16ff */
[----:B------:R-:W-:Y:S01]  /*cea0*/  IMAD R13, R135, 0x4, R15 ;  /* 0x00000004870d7824 */ /* 0x000fe200078e020f */
[C---:B-1----:R-:W-:Y:S02]  /*ceb0*/  LEA R8, P6, R15.reuse, R134, 0x2 ;  /* 0x000000860f087211 */ /* 0x042fe400078c10ff */
[----:B------:R-:W-:Y:S01]  /*cec0*/  ISETP.LT.AND P5, PT, R12, UR4, !P0 ;  /* 0x000000040c007c0c */ /* 0x000fe2000c7a1270 */
[----:B------:R-:W1:Y:S01]  /*ced0*/  LDCU UR4, c[0x0][0x39c] ;  /* 0x00007380ff0477ac */ /* 0x000e620008000800 */
[----:B------:R-:W-:Y:S01]  /*cee0*/  LOP3.LUT R12, R0, 0x12c, RZ, 0xfc, !PT ;  /* 0x0000012c000c7812 */ /* 0x000fe200078efcff */
[----:B------:R4:W-:Y:S01]  /*cef0*/  @P4 STG.E desc[UR40][R2.64], R27 ;  /* 0x0000001b02004986 */ /* 0x0009e2000c101928 */
[----:B------:R-:W-:Y:S01]  /*cf00*/  LEA.HI.X.SX32 R9, R15, R146, 0x2, P6 ;  /* 0x000000920f097211 */ /* 0x000fe200030f16ff */
[----:B------:R-:W-:Y:S01]  /*cf10*/  IMAD R15, R135, 0x4, R13 ;  /* 0x00000004870f7824 */ /* 0x000fe200078e020d */
[C---:B---3--:R-:W-:Y:S01]  /*cf20*/  LEA R10, P6, R13.reuse, R134, 0x2 ;  /* 0x000000860d0a7211 */ /* 0x048fe200078c10ff */
[----:B------:R-:W3:Y:S01]  /*cf30*/  LDS.128 R24, [R228+0x2000] ;  /* 0x00200000e4187984 */ /* 0x000ee20000000c00 */
[----:B-----5:R-:W-:Y:S01]  /*cf40*/  ISETP.LT.AND P4, PT, R12, UR5, !P0 ;  /* 0x000000050c007c0c */ /* 0x020fe2000c781270 */
[----:B------:R-:W5:Y:S01]  /*cf50*/  LDCU UR5, c[0x0][0x39c] ;  /* 0x00007380ff0577ac */ /* 0x000f620008000800 */
[----:B------:R-:W-:Y:S01]  /*cf60*/  LEA.HI.X.SX32 R11, R13, R146, 0x2, P6 ;  /* 0x000000920d0b7211 */ /* 0x000fe200030f16ff */
[----:B------:R4:W-:Y:S01]  /*cf70*/  @P3 STG.E desc[UR40][R8.64], R40 ;  /* 0x0000002808003986 */ /* 0x0009e2000c101928 */
[----:B------:R-:W-:-:S02]  /*cf80*/  LEA R12, P6, R15, R134, 0x2 ;  /* 0x000000860f0c7211 */ /* 0x000fc400078c10ff */
[----:B--2---:R-:W-:Y:S01]  /*cf90*/  ISETP.LT.AND P3, PT, R14, UR6, !P0 ;  /* 0x000000060e007c0c */ /* 0x004fe2000c761270 */
[----:B------:R-:W2:Y:S01]  /*cfa0*/  LDCU UR6, c[0x0][0x39c] ;  /* 0x00007380ff0677ac */ /* 0x000ea20008000800 */
        /* <DEDUP_REMOVED lines=9> */
[C---:B------:R-:W-:Y:S01]  /*d040*/  LOP3.LUT R9, R0.reuse, 0x138, RZ, 0xfc, !PT ;  /* 0x0000013800097812 */ /* 0x040fe200078efcff */
[----:B------:R-:W4:Y:S01]  /*d050*/  LDS.128 R228, [R228+0x3000] ;  /* 0x00300000e4e47984 */ /* 0x000f220000000c00 */
[----:B------:R-:W-:Y:S02]  /*d060*/  LEA R8, P6, R17, R134, 0x2 ;  /* 0x0000008611087211 */ /* 0x000fe400078c10ff */
[-C--:B------:R-:W-:Y:S02]  /*d070*/  LEA.HI.X.SX32 R3, R15, R146.reuse, 0x2, P5 ;  /* 0x000000920f037211 */ /* 0x080fe400028f16ff */
[----:B-----5:R-:W-:Y:S01]  /*d080*/  ISETP.LT.AND P5, PT, R9, UR5, !P0 ;  /* 0x0000000509007c0c */ /* 0x020fe2000c7a1270 */
[----:B------:R-:W5:Y:S01]  /*d090*/  LDCU UR5, c[0x0][0x39c] ;  /* 0x00007380ff0577ac */ /* 0x000f620008000800 */
[----:B------:R-:W-:Y:S01]  /*d0a0*/  LEA.HI.X.SX32 R9, R17, R146, 0x2, P6 ;  /* 0x0000009211097211 */ /* 0x000fe200030f16ff */
[C---:B------:R-:W-:Y:S01]  /*d0b0*/  IMAD R17, R135.reuse, 0x4, R17 ;  /* 0x0000000487117824 */ /* 0x040fe200078e0211 */
[C---:B--2---:R-:W-:Y:S01]  /*d0c0*/  LOP3.LUT R10, R0.reuse, 0x13c, RZ, 0xfc, !PT ;  /* 0x0000013c000a7812 */ /* 0x044fe200078efcff */
[----:B------:R2:W-:Y:S01]  /*d0d0*/  @P4 STG.E desc[UR40][R2.64], R43 ;  /* 0x0000002b02004986 */ /* 0x0005e2000c101928 */
[----:B-1----:R-:W-:Y:S01]  /*d0e0*/  LOP3.LUT R12, R0, 0x140, RZ, 0xfc, !PT ;  /* 0x00000140000c7812 */ /* 0x002fe200078efcff */
[----:B------:R-:W-:Y:S01]  /*d0f0*/  IMAD R13, R135, 0x4, R17 ;  /* 0x00000004870d7824 */ /* 0x000fe200078e0211 */
[----:B------:R-:W-:Y:S01]  /*d100*/  ISETP.LT.AND P4, PT, R10, UR6, !P0 ;  /* 0x000000060a007c0c */ /* 0x000fe2000c781270 */
[----:B------:R1:W-:Y:S01]  /*d110*/  @P3 STG.E desc[UR40][R8.64], R56 ;  /* 0x0000003808003986 */ /* 0x0003e2000c101928 */
[----:B------:R-:W-:Y:S01]  /*d120*/  LEA R10, P3, R17, R134, 0x2 ;  /* 0x00000086110a7211 */ /* 0x000fe200078610ff */
[----:B------:R-:W4:Y:S01]  /*d130*/  LDCU UR6, c[0x0][0x39c] ;  /* 0x00007380ff0677ac */ /* 0x000f220008000800 */
[----:B------:R-:W-:-:S02]  /*d140*/  LOP3.LUT R14, R0, 0x154, RZ, 0xfc, !PT ;  /* 0x00000154000e7812 */ /* 0x000fc400078efcff */
[----:B------:R-:W-:Y:S02]  /*d150*/  LEA.HI.X.SX32 R11, R17, R146, 0x2, P3 ;  /* 0x00000092110b7211 */ /* 0x000fe400018f16ff */
[----:B---3--:R-:W-:Y:S01]  /*d160*/  ISETP.LT.AND P3, PT, R12, UR4, !P0 ;  /* 0x000000040c007c0c */ /* 0x008fe2000c761270 */
[----:B------:R-:W3:Y:S01]  /*d170*/  LDCU UR4, c[0x0][0x39c] ;  /* 0x00007380ff0477ac */ /* 0x000ee20008000800 */
[----:B--2---:R-:W-:Y:S01]  /*d180*/  LOP3.LUT R3, R0, 0x144, RZ, 0xfc, !PT ;  /* 0x0000014400037812 */ /* 0x004fe200078efcff */
[----:B------:R2:W-:Y:S01]  /*d190*/  @P2 STG.E desc[UR40][R10.64], R57 ;  /* 0x000000390a002986 */ /* 0x0005e2000c101928 */
[----:B------:R-:W-:Y:S01]  /*d1a0*/  LEA R2, P6, R13, R134, 0x2 ;  /* 0x000000860d027211 */ /* 0x000fe200078c10ff */
[----:B-1----:R-:W-:Y:S01]  /*d1b0*/  IMAD R9, R135, 0x4, R13 ;  /* 0x0000000487097824 */ /* 0x002fe200078e020d */
[----:B-----5:R-:W-:Y:S01]  /*d1c0*/  ISETP.LT.AND P2, PT, R3, UR5, !P0 ;  /* 0x0000000503007c0c */ /* 0x020fe2000c741270 */
        /* <DEDUP_REMOVED lines=8> */
[----:B--2---:R-:W-:Y:S01]  /*d250*/  LOP3.LUT R10, R0, 0x14c, RZ, 0xfc, !PT ;  /* 0x0000014c000a7812 */ /* 0x004fe200078efcff */
[----:B------:R2:W-:Y:S01]  /*d260*/  @P4 STG.E desc[UR40][R8.64], R59 ;  /* 0x0000003b08004986 */ /* 0x0005e2000c101928 */
[----:B----4-:R-:W-:Y:S01]  /*d270*/  ISETP.LT.AND P5, PT, R13, UR6, !P0 ;  /* 0x000000060d007c0c */ /* 0x010fe2000c7a1270 */
[----:B------:R-:W4:Y:S01]  /*d280*/  LDCU UR6, c[0x0][0x39c] ;  /* 0x00007380ff0677ac */ /* 0x000f220008000800 */
[----:B------:R-:W-:Y:S01]  /*d290*/  LEA.HI.X.SX32 R13, R15, R146, 0x2, P6 ;  /* 0x000000920f0d7211 */ /* 0x000fe200030f16ff */
[C---:B------:R-:W-:Y:S01]  /*d2a0*/  IMAD R15, R135.reuse, 0x4, R15 ;  /* 0x00000004870f7824 */ /* 0x040fe200078e020f */
[----:B---3--:R-:W-:Y:S01]  /*d2b0*/  ISETP.LT.AND P4, PT, R10, UR4, !P0 ;  /* 0x000000040a007c0c */ /* 0x008fe2000c781270 */
[----:B------:R-:W3:Y:S01]  /*d2c0*/  LDCU UR4, c[0x0][0x39c] ;  /* 0x00007380ff0477ac */ /* 0x000ee20008000800 */
[----:B------:R-:W-:Y:S01]  /*d2d0*/  LOP3.LUT R10, R0, 0x150, RZ, 0xfc, !PT ;  /* 0x00000150000a7812 */ /* 0x000fe200078efcff */
[----:B------:R-:W-:Y:S01]  /*d2e0*/  IMAD R11, R135, 0x4, R15 ;  /* 0x00000004870b7824 */ /* 0x000fe200078e020f */
[C---:B-----5:R-:W-:Y:S01]  /*d2f0*/  LEA R2, P6, R15.reuse, R134, 0x2 ;  /* 0x000000860f027211 */ /* 0x060fe200078c10ff */
[----:B------:R5:W-:Y:S01]  /*d300*/  @P3 STG.E desc[UR40][R12.64], R72 ;  /* 0x000000480c003986 */ /* 0x000be2000c101928 */
[----:B-1----:R-:W-:Y:S01]  /*d310*/  ISETP.LT.AND P3, PT, R10, UR5, !P0 ;  /* 0x000000050a007c0c */ /* 0x002fe2000c761270 */
[----:B------:R-:W1:Y:S01]  /*d320*/  LDCU UR5, c[0x0][0x39c] ;  /* 0x00007380ff0577ac */ /* 0x000e620008000800 */
[----:B------:R-:W-:Y:S01]  /*d330*/  LEA.HI.X.SX32 R3, R15, R146, 0x2, P6 ;  /* 0x000000920f037211 */ /* 0x000fe200030f16ff */
[----:B------:R-:W-:Y:S01]  /*d340*/  IMAD R15, R135, 0x4, R11 ;  /* 0x00000004870f7824 */ /* 0x000fe200078e020b */
[----:B--2---:R-:W-:-:S03]  /*d350*/  LEA R8, P6, R11, R134, 0x2 ;  /* 0x000000860b087211 */ /* 0x004fc600078c10ff */
[----:B------:R2:W-:Y:S01]  /*d360*/  @P2 STG.E desc[UR40][R2.64], R73 ;  /* 0x0000004902002986 */ /* 0x0005e2000c101928 */
[----:B------:R-:W-:Y:S02]  /*d370*/  LEA.HI.X.SX32 R9, R11, R146, 0x2, P6 ;  /* 0x000000920b097211 */ /* 0x000fe400030f16ff */
[C---:B------:R-:W-:Y:S02]  /*d380*/  LEA R10, P6, R15.reuse, R134, 0x2 ;  /* 0x000000860f0a7211 */ /* 0x040fe400078c10ff */
[----:B-----5:R-:W-:Y:S01]  /*d390*/  LOP3.LUT R12, R0, 0x158, RZ, 0xfc, !PT ;  /* 0x00000158000c7812 */ /* 0x020fe200078efcff */
[----:B------:R5:W-:Y:S01]  /*d3a0*/  @P5 STG.E desc[UR40][R8.64], R74 ;  /* 0x0000004a08005986 */ /* 0x000be2000c101928 */
[----:B---3--:R-:W-:Y:S01]  /*d3b0*/  ISETP.LT.AND P2, PT, R14, UR4, !P0 ;  /* 0x000000040e007c0c */ /* 0x008fe2000c741270 */
[----:B------:R-:W3:Y:S01]  /*d3c0*/  LDCU UR4, c[0x0][0x39c] ;  /* 0x00007380ff0477ac */ /* 0x000ee20008000800 */
[----:B------:R-:W-:Y:S01]  /*d3d0*/  LEA.HI.X.SX32 R11, R15, R146, 0x2, P6 ;  /* 0x000000920f0b7211 */ /* 0x000fe200030f16ff */
[----:B------:R-:W-:Y:S01]  /*d3e0*/  IMAD R15, R135, 0x4, R15 ;  /* 0x00000004870f7824 */ /* 0x000fe200078e020f */
[----:B----4-:R-:W-:Y:S01]  /*d3f0*/  ISETP.LT.AND P5, PT, R12, UR6, !P0 ;  /* 0x000000060c007c0c */ /* 0x010fe2000c7a1270 */
[----:B------:R-:W4:Y:S01]  /*d400*/  LDCU UR6, c[0x0][0x39c] ;  /* 0x00007380ff0677ac */ /* 0x000f220008000800 */
[----:B------:R-:W-:Y:S01]  /*d410*/  LOP3.LUT R12, R0, 0x15c, RZ, 0xfc, !PT ;  /* 0x0000015c000c7812 */ /* 0x000fe200078efcff */
[----:B------:R3:W-:Y:S01]  /*d420*/  @P4 STG.E desc[UR40][R10.64], R75 ;  /* 0x0000004b0a004986 */ /* 0x0007e2000c101928 */
[----:B--2---:R-:W-:Y:S01]  /*d430*/  LEA R2, P6, R15, R134, 0x2 ;  /* 0x000000860f027211 */ /* 0x004fe200078c10ff */
[----:B------:R-:W-:Y:S01]  /*d440*/  IMAD R13, R135, 0x4, R15 ;  /* 0x00000004870d7824 */ /* 0x000fe200078e020f */
[----:B-1----:R-:W-:Y:S01]  /*d450*/  ISETP.LT.AND P4, PT, R12, UR5, !P0 ;  /* 0x000000050c007c0c */ /* 0x002fe2000c781270 */
[----:B------:R-:W1:Y:S01]  /*d460*/  LDCU UR5, c[0x0][0x39c] ;  /* 0x00007380ff0577ac */ /* 0x000e620008000800 */
[----:B------:R-:W-:Y:S01]  /*d470*/  LEA.HI.X.SX32 R3, R15, R146, 0x2, P6 ;  /* 0x000000920f037211 */ /* 0x000fe200030f16ff */
[----:B------:R-:W-:Y:S01]  /*d480*/  IMAD R15, R135, 0x4, R13 ;  /* 0x00000004870f7824 */ /* 0x000fe200078e020d */
[----:B-----5:R-:W-:-:S02]  /*d490*/  LEA R8, P6, R13, R134, 0x2 ;  /* 0x000000860d087211 */ /* 0x020fc400078c10ff */
[----:B------:R-:W-:Y:S01]  /*d4a0*/  LOP3.LUT R12, R0, 0x160, RZ, 0xfc, !PT ;  /* 0x00000160000c7812 */ /* 0x000fe200078efcff */
[----:B------:R-:W-:Y:S01]  /*d4b0*/  @P3 STG.E desc[UR40][R2.64], R88 ;  /* 0x0000005802003986 */ /* 0x000fe2000c101928 */
[----:B------:R-:W-:Y:S01]  /*d4c0*/  LEA.HI.X.SX32 R9, R13, R146, 0x2, P6 ;  /* 0x000000920d097211 */ /* 0x000fe200030f16ff */
[----:B------:R-:W-:Y:S01]  /*d4d0*/  IMAD R17, R135, 0x4, R15 ;  /* 0x0000000487117824 */ /* 0x000fe200078e020f */
[C---:B---3--:R-:W-:Y:S02]  /*d4e0*/  LEA R10, P6, R15.reuse, R134, 0x2 ;  /* 0x000000860f0a7211 */ /* 0x048fe400078c10ff */
[----:B------:R-:W-:Y:S01]  /*d4f0*/  ISETP.LT.AND P3, PT, R12, UR4, !P0 ;  /* 0x000000040c007c0c */ /* 0x000fe2000c761270 */
[----:B------:R-:W2:Y:S01]  /*d500*/  LDCU UR4, c[0x0][0x39c] ;  /* 0x00007380ff0477ac */ /* 0x000ea20008000800 */
[----:B------:R-:W-:Y:S01]  /*d510*/  LEA.HI.X.SX32 R11, R15, R146, 0x2, P6 ;  /* 0x000000920f0b7211 */ /* 0x000fe200030f16ff */
[----:B------:R3:W-:Y:S01]  /*d520*/  @P2 STG.E desc[UR40][R8.64], R89 ;  /* 0x0000005908002986 */ /* 0x0007e2000c101928 */
[----:B------:R-:W-:-:S02]  /*d530*/  LOP3.LUT R13, R0, 0x164, RZ, 0xfc, !PT ;  /* 0x00000164000d7812 */ /* 0x000fc400078efcff */
[----:B------:R-:W-:Y:S01]  /*d540*/  LEA R12, P6, R17, R134, 0x2 ;  /* 0x00000086110c7211 */ /* 0x000fe200078c10ff */
[----:B------:R5:W-:Y:S01]  /*d550*/  @P5 STG.E desc[UR40][R10.64], R90 ;  /* 0x0000005a0a005986 */ /* 0x000be2000c101928 */
[----:B------:R-:W-:Y:S02]  /*d560*/  LOP3.LUT R14, R0, 0x168, RZ, 0xfc, !PT ;  /* 0x00000168000e7812 */ /* 0x000fe400078efcff */
[----:B----4-:R-:W-:Y:S01]  /*d570*/  ISETP.LT.AND P2, PT, R13, UR6, !P0 ;  /* 0x000000060d007c0c */ /* 0x010fe2000c741270 */
[----:B------:R-:W4:Y:S01]  /*d580*/  LDCU UR6, c[0x0][0x39c] ;  /* 0x00007380ff0677ac */ /* 0x000f220008000800 */
[----:B------:R-:W-:Y:S01]  /*d590*/  LEA.HI.X.SX32 R13, R17, R146, 0x2, P6 ;  /* 0x00000092110d7211 */ /* 0x000fe200030f16ff */
[C---:B------:R-:W-:Y:S01]  /*d5a0*/  IMAD R17, R135.reuse, 0x4, R17 ;  /* 0x0000000487117824 */ /* 0x040fe200078e0211 */
[----:B-1----:R-:W-:Y:S01]  /*d5b0*/  ISETP.LT.AND P5, PT, R14, UR5, !P0 ;  /* 0x000000050e007c0c */ /* 0x002fe2000c7a1270 */
[----:B------:R-:W1:Y:S01]  /*d5c0*/  LDCU UR5, c[0x0][0x39c] ;  /* 0x00007380ff0577ac */ /* 0x000e620008000800 */
[----:B---3--:R-:W-:Y:S01]  /*d5d0*/  LOP3.LUT R9, R0, 0x16c, RZ, 0xfc, !PT ;  /* 0x0000016c00097812 */ /* 0x008fe200078efcff */
[----:B------:R3:W-:Y:S01]  /*d5e0*/  @P4 STG.E desc[UR40][R12.64], R91 ;  /* 0x0000005b0c004986 */ /* 0x0007e2000c101928 */
[----:B------:R-:W-:Y:S01]  /*d5f0*/  IMAD R15, R135, 0x4, R17 ;  /* 0x00000004870f7824 */ /* 0x000fe200078e0211 */
[----:B------:R-:W-:-:S02]  /*d600*/  LEA R2, P4, R17, R134, 0x2 ;  /* 0x0000008611027211 */ /* 0x000fc400078810ff */
[C---:B-----5:R-:W-:Y:S02]  /*d610*/  LOP3.LUT R10, R0.reuse, 0x170, RZ, 0xfc, !PT ;  /* 0x00000170000a7812 */ /* 0x060fe400078efcff */
[----:B------:R-:W-:Y:S02]  /*d620*/  LEA.HI.X.SX32 R3, R17, R146, 0x2, P4 ;  /* 0x0000009211037211 */ /* 0x000fe400020f16ff */
[----:B------:R-:W-:Y:S02]  /*d630*/  LEA R8, P6, R15, R134, 0x2 ;  /* 0x000000860f087211 */ /* 0x000fe400078c10ff */
[----:B--2---:R-:W-:Y:S01]  /*d640*/  ISETP.LT.AND P4, PT, R9, UR4, !P0 ;  /* 0x0000000409007c0c */ /* 0x004fe2000c781270 */
[----:B------:R-:W2:Y:S01]  /*d650*/  LDCU UR4, c[0x0][0x39c] ;  /* 0x00007380ff0477ac */ /* 0x000ea20008000800 */
[----:B------:R-:W-:Y:S01]  /*d660*/  LEA.HI.X.SX32 R9, R15, R146, 0x2, P6 ;  /* 0x000000920f097211 */ /* 0x000fe200030f16ff */
[----:B------:R-:W-:Y:S01]  /*d670*/  IMAD R15, R135, 0x4, R15 ;  /* 0x00000004870f7824 */ /* 0x000fe200078e020f */
[----:B------:R5:W-:Y:S01]  /*d680*/  @P3 STG.E desc[UR40][R2.64], R120 ;  /* 0x0000007802003986 */ /* 0x000be2000c101928 */
[----:B---3--:R-:W-:-:S02]  /*d690*/  LOP3.LUT R12, R0, 0x174, RZ, 0xfc, !PT ;  /* 0x00000174000c7812 */ /* 0x008fc400078efcff */
[----:B-1----:R-:W-:Y:S01]  /*d6a0*/  ISETP.LT.AND P3, PT, R10, UR5, !P0 ;  /* 0x000000050a007c0c */ /* 0x002fe2000c761270 */
[----:B------:R1:W-:Y:S01]  /*d6b0*/  @P2 STG.E desc[UR40][R8.64], R121 ;  /* 0x0000007908002986 */ /* 0x0003e2000c101928 */
[----:B------:R-:W-:Y:S01]  /*d6c0*/  LEA R10, P2, R15, R134, 0x2 ;  /* 0x000000860f0a7211 */ /* 0x000fe200078410ff */
[----:B------:R-:W3:Y:S01]  /*d6d0*/  LDCU UR5, c[0x0][0x39c] ;  /* 0x00007380ff0577ac */ /* 0x000ee20008000800 */
[----:B------:R-:W-:Y:S01]  /*d6e0*/  IMAD R13, R135, 0x4, R15 ;  /* 0x00000004870d7824 */ /* 0x000fe200078e020f */
[C---:B------:R-:W-:Y:S02]  /*d6f0*/  LOP3.LUT R14, R0.reuse, 0x188, RZ, 0xfc, !PT ;  /* 0x00000188000e7812 */ /* 0x040fe400078efcff */
[----:B------:R-:W-:Y:S02]  /*d700*/  LEA.HI.X.SX32 R11, R15, R146, 0x2, P2 ;  /* 0x000000920f0b7211 */ /* 0x000fe400010f16ff */
[----:B-----5:R-:W-:Y:S02]  /*d710*/  LOP3.LUT R3, R0, 0x178, RZ, 0xfc, !PT ;  /* 0x0000017800037812 */ /* 0x020fe400078efcff */
[----:B------:R-:W-:Y:S01]  /*d720*/  LEA R2, P6, R13, R134, 0x2 ;  /* 0x000000860d027211 */ /* 0x000fe200078c10ff */
[----:B------:R5:W-:Y:S01]  /*d730*/  @P5 STG.E desc[UR40][R10.64], R122 ;  /* 0x0000007a0a005986 */ /* 0x000be2000c101928 */
[----:B-1----:R-:W-:Y:S01]  /*d740*/  IMAD R9, R135, 0x4, R13 ;  /* 0x0000000487097824 */ /* 0x002fe200078e020d */
[----:B----4-:R-:W-:Y:S01]  /*d750*/  ISETP.LT.AND P2, PT, R12, UR6, !P0 ;  /* 0x000000060c007c0c */ /* 0x010fe2000c741270 */
[----:B------:R-:W1:Y:S01]  /*d760*/  LDCU UR6, c[0x0][0x39c] ;  /* 0x00007380ff0677ac */ /* 0x000e620008000800 */
[----:B--2---:R-:W-:Y:S01]  /*d770*/  ISETP.LT.AND P5, PT, R3, UR4, !P0 ;  /* 0x0000000403007c0c */ /* 0x004fe2000c7a1270 */
[----:B------:R-:W-:Y:S01]  /*d780*/  IMAD R15, R135, 0x4, R9 ;  /* 0x00000004870f7824 */ /* 0x000fe200078e0209 */
[----:B------:R-:W-:Y:S01]  /*d790*/  LEA.HI.X.SX32 R3, R13, R146, 0x2, P6 ;  /* 0x000000920d037211 */ /* 0x000fe200030f16ff */
[----:B------:R-:W2:Y:S01]  /*d7a0*/  LDCU UR4, c[0x0][0x39c] ;  /* 0x00007380ff0477ac */ /* 0x000ea20008000800 */
[----:B------:R-:W-:-:S02]  /*d7b0*/  LEA R8, P6, R9, R134, 0x2 ;  /* 0x0000008609087211 */ /* 0x000fc400078c10ff */
[C---:B------:R-:W-:Y:S01]  /*d7c0*/  LOP3.LUT R13, R0.reuse, 0x17c, RZ, 0xfc, !PT ;  /* 0x0000017c000d7812 */ /* 0x040fe200078efcff */
[----:B------:R4:W-:Y:S01]  /*d7d0*/  @P4 STG.E desc[UR40][R2.64], R123 ;  /* 0x0000007b02004986 */ /* 0x0009e2000c101928 */
[----:B------:R-:W-:Y:S02]  /*d7e0*/  LEA.HI.X.SX32 R9, R9, R146, 0x2, P6 ;  /* 0x0000009209097211 */ /* 0x000fe400030f16ff */
[----:B------:R-:W-:Y:S02]  /*d7f0*/  LEA R12, P6, R15, R134, 0x2 ;  /* 0x000000860f0c7211 */ /* 0x000fe400078c10ff */
[----:B---3--:R-:W-:Y:S01]  /*d800*/  ISETP.LT.AND P4, PT, R13, UR5, !P0 ;  /* 0x000000050d007c0c */ /* 0x008fe2000c781270 */
[----:B------:R-:W3:Y:S01]  /*d810*/  LDCU UR5, c[0x0][0x39c] ;  /* 0x00007380ff0577ac */ /* 0x000ee20008000800 */
[----:B------:R-:W-:Y:S01]  /*d820*/  LEA.HI.X.SX32 R13, R15, R146, 0x2, P6 ;  /* 0x000000920f0d7211 */ /* 0x000fe200030f16ff */
[C---:B------:R-:W-:Y:S01]  /*d830*/  IMAD R15, R135.reuse, 0x4, R15 ;  /* 0x00000004870f7824 */ /* 0x040fe200078e020f */
[----:B-----5:R-:W-:Y:S01]  /*d840*/  LOP3.LUT R10, R0, 0x180, RZ, 0xfc, !PT ;  /* 0x00000180000a7812 */ /* 0x020fe200078efcff */
[----:B------:R5:W-:Y:S02]  /*d850*/  @P3 STG.E desc[UR40][R8.64], R24 ;  /* 0x0000001808003986 */ /* 0x000be4000c101928 */
[----:B------:R-:W-:Y:S01]  /*d860*/  IMAD R11, R135, 0x4, R15 ;  /* 0x00000004870b7824 */ /* 0x000fe200078e020f */
[----:B----4-:R-:W-:Y:S01]  /*d870*/  LEA R2, P6, R15, R134, 0x2 ;  /* 0x000000860f027211 */ /* 0x010fe200078c10ff */
[----:B------:R4:W-:Y:S01]  /*d880*/  @P2 STG.E desc[UR40][R12.64], R25 ;  /* 0x000000190c002986 */ /* 0x0009e2000c101928 */
[----:B-1----:R-:W-:Y:S01]  /*d890*/  ISETP.LT.AND P3, PT, R10, UR6, !P0 ;  /* 0x000000060a007c0c */ /* 0x002fe2000c761270 */
[----:B------:R-:W1:Y:S01]  /*d8a0*/  LDCU UR6, c[0x0][0x39c] ;  /* 0x00007380ff0677ac */ /* 0x000e620008000800 */
[----:B------:R-:W-:-:S02]  /*d8b0*/  LOP3.LUT R10, R0, 0x184, RZ, 0xfc, !PT ;  /* 0x00000184000a7812 */ /* 0x000fc400078efcff */
[----:B------:R-:W-:Y:S01]  /*d8c0*/  LEA.HI.X.SX32 R3, R15, R146, 0x2, P6 ;  /* 0x000000920f037211 */ /* 0x000fe200030f16ff */
[----:B------:R-:W-:Y:S01]  /*d8d0*/  IMAD R15, R135, 0x4, R11 ;  /* 0x00000004870f7824 */ /* 0x000fe200078e020b */
[----:B--2---:R-:W-:Y:S01]  /*d8e0*/  ISETP.LT.AND P2, PT, R10, UR4, !P0 ;  /* 0x000000040a007c0c */ /* 0x004fe2000c741270 */
[----:B------:R-:W2:Y:S01]  /*d8f0*/  LDCU UR4, c[0x0][0x39c] ;  /* 0x00007380ff0477ac */ /* 0x000ea20008000800 */
[C---:B-----5:R-:W-:Y:S01]  /*d900*/  LEA R8, P6, R11.reuse, R134, 0x2 ;  /* 0x000000860b087211 */ /* 0x060fe200078c10ff */
[----:B------:R5:W-:Y:S01]  /*d910*/  @P5 STG.E desc[UR40][R2.64], R26 ;  /* 0x0000001a02005986 */ /* 0x000be2000c101928 */
[----:B---3--:R-:W-:Y:S01]  /*d920*/  ISETP.LT.AND P5, PT, R14, UR5, !P0 ;  /* 0x000000050e007c0c */ /* 0x008fe2000c7a1270 */
[----:B------:R-:W3:Y:S01]  /*d930*/  LDCU UR5, c[0x0][0x39c] ;  /* 0x00007380ff0577ac */ /* 0x000ee20008000800 */
[----:B------:R-:W-:Y:S02]  /*d940*/  LEA.HI.X.SX32 R9, R11, R146, 0x2, P6 ;  /* 0x000000920b097211 */ /* 0x000fe400030f16ff */
[----:B------:R-:W-:-:S02]  /*d950*/  LEA R10, P6, R15, R134, 0x2 ;  /* 0x000000860f0a7211 */ /* 0x000fc400078c10ff */
[----:B----4-:R-:W-:Y:S01]  /*d960*/  LOP3.LUT R12, R0, 0x18c, RZ, 0xfc, !PT ;  /* 0x0000018c000c7812 */ /* 0x010fe200078efcff */
[----:B------:R4:W-:Y:S01]  /*d970*/  @P4 STG.E desc[UR40][R8.64], R27 ;  /* 0x0000001b08004986 */ /* 0x0009e2000c101928 */
[----:B------:R-:W-:Y:S01]  /*d980*/  LEA.HI.X.SX32 R11, R15, R146, 0x2, P6 ;  /* 0x000000920f0b7211 */ /* 0x000fe200030f16ff */
[C---:B------:R-:W-:Y:S01]  /*d990*/  IMAD R15, R135.reuse, 0x4, R15 ;  /* 0x00000004870f7824 */ /* 0x040fe200078e020f */
[----:B-1----:R-:W-:Y:S01]  /*d9a0*/  ISETP.LT.AND P4, PT, R12, UR6, !P0 ;  /* 0x000000060c007c0c */ /* 0x002fe2000c781270 */
[----:B------:R-:W1:Y:S01]  /*d9b0*/  LDCU UR6, c[0x0][0x39c] ;  /* 0x00007380ff0677ac */ /* 0x000e620008000800 */
[----:B------:R-:W-:Y:S01]  /*d9c0*/  LOP3.LUT R12, R0, 0x190, RZ, 0xfc, !PT ;  /* 0x00000190000c7812 */ /* 0x000fe200078efcff */
[----:B------:R-:W-:Y:S01]  /*d9d0*/  IMAD R13, R135, 0x4, R15 ;  /* 0x00000004870d7824 */ /* 0x000fe200078e020f */
[C---:B-----5:R-:W-:Y:S01]  /*d9e0*/  LEA R2, P6, R15.reuse, R134, 0x2 ;  /* 0x000000860f027211 */ /* 0x060fe200078c10ff */
[----:B------:R5:W-:Y:S01]  /*d9f0*/  @P3 STG.E desc[UR40][R10.64], R4 ;  /* 0x000000040a003986 */ /* 0x000be2000c101928 */
[----:B--2---:R-:W-:Y:S01]  /*da00*/  ISETP.LT.AND P3, PT, R12, UR4, !P0 ;  /* 0x000000040c007c0c */ /* 0x004fe2000c761270 */
[----:B------:R-:W2:Y:S01]  /*da10*/  LDCU UR4, c[0x0][0x39c] ;  /* 0x00007380ff0477ac */ /* 0x000ea20008000800 */
[----:B------:R-:W-:Y:S01]  /*da20*/  LEA.HI.X.SX32 R3, R15, R146, 0x2, P6 ;  /* 0x000000920f037211 */ /* 0x000fe200030f16ff */
[----:B------:R-:W-:Y:S01]  /*da30*/  IMAD R15, R135, 0x4, R13 ;  /* 0x00000004870f7824 */ /* 0x000fe200078e020d */
[----:B----4-:R-:W-:-:S02]  /*da40*/  LEA R8, P6, R13, R134, 0x2 ;  /* 0x000000860d087211 */ /* 0x010fc400078c10ff */
[----:B------:R-:W-:Y:S01]  /*da50*/  LOP3.LUT R12, R0, 0x194, RZ, 0xfc, !PT ;  /* 0x00000194000c7812 */ /* 0x000fe200078efcff */
[----:B------:R-:W-:Y:S01]  /*da60*/  IMAD R17, R135, 0x4, R15 ;  /* 0x0000000487117824 */ /* 0x000fe200078e020f */
[----:B------:R-:W-:Y:S01]  /*da70*/  LEA.HI.X.SX32 R9, R13, R146, 0x2, P6 ;  /* 0x000000920d097211 */ /* 0x000fe200030f16ff */
[----:B------:R4:W-:Y:S01]  /*da80*/  @P2 STG.E desc[UR40][R2.64], R5 ;  /* 0x0000000502002986 */ /* 0x0009e2000c101928 */
[----:B---3--:R-:W-:Y:S01]  /*da90*/  ISETP.LT.AND P2, PT, R12, UR5, !P0 ;  /* 0x000000050c007c0c */ /* 0x008fe2000c741270 */
[----:B------:R-:W3:Y:S01]  /*daa0*/  LDCU UR5, c[0x0][0x39c] ;  /* 0x00007380ff0577ac */ /* 0x000ee20008000800 */
[C---:B-----5:R-:W-:Y:S01]  /*dab0*/  LEA R10, P6, R15.reuse, R134, 0x2 ;  /* 0x000000860f0a7211 */ /* 0x060fe200078c10ff */
[----:B------:R5:W-:Y:S01]  /*dac0*/  @P5 STG.E desc[UR40][R8.64], R6 ;  /* 0x0000000608005986 */ /* 0x000be2000c101928 */
[----:B------:R-:W-:Y:S02]  /*dad0*/  LOP3.LUT R4, R0, 0x198, RZ, 0xfc, !PT ;  /* 0x0000019800047812 */ /* 0x000fe400078efcff */
[----:B------:R-:W-:-:S02]  /*dae0*/  LEA.HI.X.SX32 R11, R15, R146, 0x2, P6 ;  /* 0x000000920f0b7211 */ /* 0x000fc400030f16ff */
[C---:B------:R-:W-:Y:S02]  /*daf0*/  LEA R12, P6, R17.reuse, R134, 0x2 ;  /* 0x00000086110c7211 */ /* 0x040fe400078c10ff */
[----:B-1----:R-:W-:Y:S01]  /*db00*/  ISETP.LT.AND P5, PT, R4, UR6, !P0 ;  /* 0x0000000604007c0c */ /* 0x002fe2000c7a1270 */
[----:B------:R-:W1:Y:S01]  /*db10*/  LDCU UR6, c[0x0][0x39c] ;  /* 0x00007380ff0677ac */ /* 0x000e620008000800 */
[----:B------:R-:W-:Y:S01]  /*db20*/  LEA.HI.X.SX32 R13, R17, R146, 0x2, P6 ;  /* 0x00000092110d7211 */ /* 0x000fe200030f16ff */
[C---:B------:R-:W-:Y:S01]  /*db30*/  IMAD R17, R135.reuse, 0x4, R17 ;  /* 0x0000000487117824 */ /* 0x040fe200078e0211 */
[C---:B------:R-:W-:Y:S01]  /*db40*/  LOP3.LUT R4, R0.reuse, 0x19c, RZ, 0xfc, !PT ;  /* 0x0000019c00047812 */ /* 0x040fe200078efcff */
[----:B------:R1:W-:Y:S01]  /*db50*/  @P4 STG.E desc[UR40][R10.64], R7 ;  /* 0x000000070a004986 */ /* 0x0003e2000c101928 */
[----:B----4-:R-:W-:Y:S01]  /*db60*/  LOP3.LUT R5, R0, 0x1a0, RZ, 0xfc, !PT ;  /* 0x000001a000057812 */ /* 0x010fe200078efcff */
[----:B-----5:R-:W-:Y:S01]  /*db70*/  IMAD R9, R135, 0x4, R17 ;  /* 0x0000000487097824 */ /* 0x020fe200078e0211 */
[----:B--2---:R-:W-:Y:S01]  /*db80*/  ISETP.LT.AND P4, PT, R4, UR4, !P0 ;  /* 0x0000000404007c0c */ /* 0x004fe2000c781270 */
[----:B------:R-:W-:Y:S01]  /*db90*/  @P3 STG.E desc[UR40][R12.64], R20 ;  /* 0x000000140c003986 */ /* 0x000fe2000c101928 */
[----:B------:R-:W2:Y:S01]  /*dba0*/  LDCU UR4, c[0x0][0x39c] ;  /* 0x00007380ff0477ac */ /* 0x000ea20008000800 */
[----:B------:R-:W-:-:S02]  /*dbb0*/  LEA R2, P3, R17, R134, 0x2 ;  /* 0x0000008611027211 */ /* 0x000fc400078610ff */
[----:B------:R-:W-:Y:S02]  /*dbc0*/  LEA R4, P6, R9, R134, 0x2 ;  /* 0x0000008609047211 */ /* 0x000fe400078c10ff */
[-C--:B------:R-:W-:Y:S02]  /*dbd0*/  LEA.HI.X.SX32 R3, R17, R146.reuse, 0x2, P3 ;  /* 0x0000009211037211 */ /* 0x080fe400018f16ff */
[----:B---3--:R-:W-:Y:S01]  /*dbe0*/  ISETP.LT.AND P3, PT, R5, UR5, !P0 ;  /* 0x0000000505007c0c */ /* 0x008fe2000c761270 */
[----:B------:R-:W3:Y:S01]  /*dbf0*/  LDCU UR5, c[0x0][0x39c] ;  /* 0x00007380ff0577ac */ /* 0x000ee20008000800 */
[----:B------:R-:W-:Y:S01]  /*dc00*/  LEA.HI.X.SX32 R5, R9, R146, 0x2, P6 ;  /* 0x0000009209057211 */ /* 0x000fe200030f16ff */
[C---:B------:R-:W-:Y:S01]  /*dc10*/  IMAD R9, R135.reuse, 0x4, R9 ;  /* 0x0000000487097824 */ /* 0x040fe200078e0209 */
[C---:B------:R-:W-:Y:S01]  /*dc20*/  LOP3.LUT R6, R0.reuse, 0x1a4, RZ, 0xfc, !PT ;  /* 0x000001a400067812 */ /* 0x040fe200078efcff */
[----:B------:R4:W-:Y:S01]  /*dc30*/  @P2 STG.E desc[UR40][R2.64], R21 ;  /* 0x0000001502002986 */ /* 0x0009e2000c101928 */
[----:B------:R-:W-:Y:S01]  /*dc40*/  LOP3.LUT R8, R0, 0x1a8, RZ, 0xfc, !PT ;  /* 0x000001a800087812 */ /* 0x000fe200078efcff */
[----:B-1----:R-:W-:Y:S01]  /*dc50*/  IMAD R11, R135, 0x4, R9 ;  /* 0x00000004870b7824 */ /* 0x002fe200078e0209 */
[----:B------:R-:W-:Y:S01]  /*dc60*/  ISETP.LT.AND P2, PT, R6, UR6, !P0 ;  /* 0x0000000606007c0c */ /* 0x000fe2000c741270 */
[----:B------:R1:W-:Y:S01]  /*dc70*/  @P5 STG.E desc[UR40][R4.64], R22 ;  /* 0x0000001604005986 */ /* 0x0003e2000c101928 */
[----:B------:R-:W-:Y:S01]  /*dc80*/  LEA R6, P5, R9, R134, 0x2 ;  /* 0x0000008609067211 */ /* 0x000fe200078a10ff */
[----:B------:R-:W5:Y:S01]  /*dc90*/  LDCU UR6, c[0x0][0x39c] ;  /* 0x00007380ff0677ac */ /* 0x000f620008000800 */
[----:B------:R-:W-:-:S02]  /*dca0*/  LOP3.LUT R10, R0, 0x1bc, RZ, 0xfc, !PT ;  /* 0x000001bc000a7812 */ /* 0x000fc400078efcff */
[----:B------:R-:W-:Y:S02]  /*dcb0*/  LEA.HI.X.SX32 R7, R9, R146, 0x2, P5 ;  /* 0x0000009209077211 */ /* 0x000fe400028f16ff */
[----:B--2---:R-:W-:Y:S01]  /*dcc0*/  ISETP.LT.AND P5, PT, R8, UR4, !P0 ;  /* 0x0000000408007c0c */ /* 0x004fe2000c7a1270 */
[----:B------:R-:W2:Y:S01]  /*dcd0*/  LDCU UR4, c[0x0][0x39c] ;  /* 0x00007380ff0477ac */ /* 0x000ea20008000800 */
[----:B----4-:R-:W-:Y:S01]  /*dce0*/  LOP3.LUT R3, R0, 0x1ac, RZ, 0xfc, !PT ;  /* 0x000001ac00037812 */ /* 0x010fe200078efcff */
[----:B------:R4:W-:Y:S01]  /*dcf0*/  @P4 STG.E desc[UR40][R6.64], R23 ;  /* 0x0000001706004986 */ /* 0x0009e2000c101928 */
[----:B------:R-:W-:Y:S01]  /*dd00*/  LEA R2, P6, R11, R134, 0x2 ;  /* 0x000000860b027211 */ /* 0x000fe200078c10ff */
[----:B-1----:R-:W-:Y:S01]  /*dd10*/  IMAD R5, R135, 0x4, R11 ;  /* 0x0000000487057824 */ /* 0x002fe200078e020b */
[----:B---3--:R-:W-:Y:S01]  /*dd20*/  ISETP.LT.AND P4, PT, R3, UR5, !P0 ;  /* 0x0000000503007c0c */ /* 0x008fe2000c781270 */
        /* <DEDUP_REMOVED lines=10> */
[----:B-----5:R-:W-:Y:S01]  /*ddd0*/  ISETP.LT.AND P3, PT, R9, UR6, !P0 ;  /* 0x0000000609007c0c */ /* 0x020fe2000c761270 */
[----:B------:R-:W5:Y:S01]  /*dde0*/  LDCU UR6, c[0x0][0x39c] ;  /* 0x00007380ff0677ac */ /* 0x000f620008000800 */
[----:B------:R-:W-:Y:S01]  /*ddf0*/  LEA.HI.X.SX32 R9, R11, R146, 0x2, P6 ;  /* 0x000000920b097211 */ /* 0x000fe200030f16ff */
[C---:B------:R-:W-:Y:S01]  /*de00*/  IMAD R11, R135.reuse, 0x4, R11 ;  /* 0x00000004870b7824 */ /* 0x040fe200078e020b */
[----:B--2---:R-:W-:Y:S01]  /*de10*/  ISETP.LT.AND P2, PT, R6, UR4, !P0 ;  /* 0x0000000406007c0c */ /* 0x004fe2000c741270 */
[----:B------:R-:W2:Y:S01]  /*de20*/  LDCU UR4, c[0x0][0x39c] ;  /* 0x00007380ff0477ac */ /* 0x000ea20008000800 */
[----:B------:R-:W-:Y:S01]  /*de30*/  LOP3.LUT R6, R0, 0x1b8, RZ, 0xfc, !PT ;  /* 0x000001b800067812 */ /* 0x000fe200078efcff */
[----:B------:R-:W-:Y:S01]  /*de40*/  IMAD R7, R135, 0x4, R11 ;  /* 0x0000000487077824 */ /* 0x000fe200078e020b */
[C---:B---3--:R-:W-:Y:S01]  /*de50*/  LEA R2, P6, R11.reuse, R134, 0x2 ;  /* 0x000000860b027211 */ /* 0x048fe200078c10ff */
[----:B------:R3:W-:Y:S01]  /*de60*/  @P5 STG.E desc[UR40][R8.64], R38 ;  /* 0x0000002608005986 */ /* 0x0007e2000c101928 */
[----:B-1----:R-:W-:Y:S01]  /*de70*/  ISETP.LT.AND P5, PT, R6, UR5, !P0 ;  /* 0x0000000506007c0c */ /* 0x002fe2000c7a1270 */
[----:B------:R-:W1:Y:S01]  /*de80*/  LDCU UR5, c[0x0][0x39c] ;  /* 0x00007380ff0577ac */ /* 0x000e620008000800 */
[----:B------:R-:W-:Y:S01]  /*de90*/  LEA.HI.X.SX32 R3, R11, R146, 0x2, P6 ;  /* 0x000000920b037211 */ /* 0x000fe200030f16ff */
[----:B------:R-:W-:Y:S01]  /*dea0*/  IMAD R11, R135, 0x4, R7 ;  /* 0x00000004870b7824 */ /* 0x000fe200078e0207 */
[----:B----4-:R-:W-:-:S02]  /*deb0*/  LEA R4, P6, R7, R134, 0x2 ;  /* 0x0000008607047211 */ /* 0x010fc400078c10ff */
[C---:B------:R-:W-:Y:S01]  /*dec0*/  LOP3.LUT R12, R0.reuse, 0x1f4, RZ, 0xfc, !PT ;  /* 0x000001f4000c7812 */ /* 0x040fe200078efcff */
[----:B------:R4:W-:Y:S01]  /*ded0*/  @P4 STG.E desc[UR40][R2.64], R39 ;  /* 0x0000002702004986 */ /* 0x0009e2000c101928 */
[----:B------:R-:W-:Y:S02]  /*dee0*/  LEA.HI.X.SX32 R5, R7, R146, 0x2, P6 ;  /* 0x0000009207057211 */ /* 0x000fe400030f16ff */
[C---:B------:R-:W-:Y:S02]  /*def0*/  LEA R6, P6, R11.reuse, R134, 0x2 ;  /* 0x000000860b067211 */ /* 0x040fe400078c10ff */
[----:B---3--:R-:W-:Y:S01]  /*df00*/  LOP3.LUT R8, R0, 0x1c0, RZ, 0xfc, !PT ;  /* 0x000001c000087812 */ /* 0x008fe200078efcff */
[----:B------:R3:W-:Y:S01]  /*df10*/  @P3 STG.E desc[UR40][R4.64], R52 ;  /* 0x0000003404003986 */ /* 0x0007e2000c101928 */
[----:B--2---:R-:W-:Y:S01]  /*df20*/  ISETP.LT.AND P4, PT, R10, UR4, !P0 ;  /* 0x000000040a007c0c */ /* 0x004fe2000c781270 */
[----:B------:R-:W2:Y:S01]  /*df30*/  LDCU UR4, c[0x0][0x39c] ;  /* 0x00007380ff0477ac */ /* 0x000ea20008000800 */
[----:B------:R-:W-:Y:S01]  /*df40*/  LEA.HI.X.SX32 R7, R11, R146, 0x2, P6 ;  /* 0x000000920b077211 */ /* 0x000fe200030f16ff */
[C---:B------:R-:W-:Y:S01]  /*df50*/  IMAD R11, R135.reuse, 0x4, R11 ;  /* 0x00000004870b7824 */ /* 0x040fe200078e020b */
[----:B-----5:R-:W-:Y:S01]  /*df60*/  ISETP.LT.AND P3, PT, R8, UR6, !P0 ;  /* 0x0000000608007c0c */ /* 0x020fe2000c761270 */
[----:B------:R-:W5:Y:S01]  /*df70*/  LDCU UR6, c[0x0][0x39c] ;  /* 0x00007380ff0677ac */ /* 0x000f620008000800 */
        /* <DEDUP_REMOVED lines=8> */
[----:B---3--:R-:W-:-:S02]  /*e000*/  LEA R4, P6, R9, R134, 0x2 ;  /* 0x0000008609047211 */ /* 0x008fc400078c10ff */
[----:B------:R-:W-:Y:S01]  /*e010*/  LOP3.LUT R8, R0, 0x1c8, RZ, 0xfc, !PT ;  /* 0x000001c800087812 */ /* 0x000fe200078efcff */
[----:B------:R-:W-:Y:S01]  /*e020*/  IMAD R13, R135, 0x4, R11 ;  /* 0x00000004870d7824 */ /* 0x000fe200078e020b */
[----:B------:R-:W-:Y:S01]  /*e030*/  LEA.HI.X.SX32 R5, R9, R146, 0x2, P6 ;  /* 0x0000009209057211 */ /* 0x000fe200030f16ff */
[----:B------:R-:W-:Y:S01]  /*e040*/  @P5 STG.E desc[UR40][R2.64], R54 ;  /* 0x0000003602005986 */ /* 0x000fe2000c101928 */
[----:B--2---:R-:W-:Y:S01]  /*e050*/  ISETP.LT.AND P5, PT, R8, UR4, !P0 ;  /* 0x0000000408007c0c */ /* 0x004fe2000c7a1270 */
[----:B------:R-:W2:Y:S01]  /*e060*/  LDCU UR4, c[0x0][0x39c] ;  /* 0x00007380ff0477ac */ /* 0x000ea20008000800 */
[C---:B----4-:R-:W-:Y:S01]  /*e070*/  LEA R6, P6, R11.reuse, R134, 0x2 ;  /* 0x000000860b067211 */ /* 0x050fe200078c10ff */
[----:B------:R3:W-:Y:S01]  /*e080*/  @P4 STG.E desc[UR40][R4.64], R55 ;  /* 0x0000003704004986 */ /* 0x0007e2000c101928 */
[----:B------:R-:W-:Y:S02]  /*e090*/  LOP3.LUT R9, R0, 0x1cc, RZ, 0xfc, !PT ;  /* 0x000001cc00097812 */ /* 0x000fe400078efcff */
[----:B------:R-:W-:-:S02]  /*e0a0*/  LEA.HI.X.SX32 R7, R11, R146, 0x2, P6 ;  /* 0x000000920b077211 */ /* 0x000fc400030f16ff */
[----:B------:R-:W-:Y:S02]  /*e0b0*/  LEA R8, P6, R13, R134, 0x2 ;  /* 0x000000860d087211 */ /* 0x000fe400078c10ff */
[----:B-----5:R-:W-:Y:S01]  /*e0c0*/  ISETP.LT.AND P4, PT, R9, UR6, !P0 ;  /* 0x0000000609007c0c */ /* 0x020fe2000c781270 */
[----:B------:R-:W4:Y:S01]  /*e0d0*/  LDCU UR6, c[0x0][0x39c] ;  /* 0x00007380ff0677ac */ /* 0x000f220008000800 */
[----:B------:R-:W-:Y:S01]  /*e0e0*/  LEA.HI.X.SX32 R9, R13, R146, 0x2, P6 ;  /* 0x000000920d097211 */ /* 0x000fe200030f16ff */
[C---:B------:R-:W-:Y:S01]  /*e0f0*/  IMAD R13, R135.reuse, 0x4, R13 ;  /* 0x00000004870d7824 */ /* 0x040fe200078e020d */
[C---:B------:R-:W-:Y:S01]  /*e100*/  LOP3.LUT R10, R0.reuse, 0x1d0, RZ, 0xfc, !PT ;  /* 0x000001d0000a7812 */ /* 0x040fe200078efcff */
[----:B------:R5:W-:Y:S01]  /*e110*/  @P3 STG.E desc[UR40][R6.64], R68 ;  /* 0x0000004406003986 */ /* 0x000be2000c101928 */
[----:B---3--:R-:W-:Y:S01]  /*e120*/  LOP3.LUT R5, R0, 0x1d4, RZ, 0xfc, !PT ;  /* 0x000001d400057812 */ /* 0x008fe200078efcff */
[----:B------:R-:W-:Y:S01]  /*e130*/  IMAD R11, R135, 0x4, R13 ;  /* 0x00000004870b7824 */ /* 0x000fe200078e020d */
[----:B-1----:R-:W-:Y:S01]  /*e140*/  ISETP.LT.AND P3, PT, R10, UR5, !P0 ;  /* 0x000000050a007c0c */ /* 0x002fe2000c761270 */
[----:B------:R1:W-:Y:S01]  /*e150*/  @P2 STG.E desc[UR40][R8.64], R69 ;  /* 0x0000004508002986 */ /* 0x0003e2000c101928 */
[----:B------:R-:W3:Y:S01]  /*e160*/  LDCU UR5, c[0x0][0x39c] ;  /* 0x00007380ff0577ac */ /* 0x000ee20008000800 */
        /* <DEDUP_REMOVED lines=11> */
[----:B----4-:R-:W-:Y:S01]  /*e220*/  ISETP.LT.AND P5, PT, R6, UR6, !P0 ;  /* 0x0000000606007c0c */ /* 0x010fe2000c7a1270 */
[----:B------:R1:W-:Y:S01]  /*e230*/  @P4 STG.E desc[UR40][R4.64], R71 ;  /* 0x0000004704004986 */ /* 0x0003e2000c101928 */
[C---:B------:R-:W-:Y:S01]  /*e240*/  LEA R6, P4, R11.reuse, R134, 0x2 ;  /* 0x000000860b067211 */ /* 0x040fe200078810ff */
[----:B------:R-:W4:Y:S03]  /*e250*/  LDCU UR6, c[0x0][0x39c] ;  /* 0x00007380ff0677ac */ /* 0x000f260008000800 */
[----:B------:R-:W-:-:S02]  /*e260*/  LEA.HI.X.SX32 R7, R11, R146, 0x2, P4 ;  /* 0x000000920b077211 */ /* 0x000fc400020f16ff */
[----:B---3--:R-:W-:Y:S01]  /*e270*/  ISETP.LT.AND P4, PT, R8, UR5, !P0 ;  /* 0x0000000508007c0c */ /* 0x008fe2000c781270 */
[----:B------:R-:W3:Y:S01]  /*e280*/  LDCU UR5, c[0x0][0x39c] ;  /* 0x00007380ff0577ac */ /* 0x000ee20008000800 */
        /* <DEDUP_REMOVED lines=12> */
[----:B----4-:R-:W-:Y:S02]  /*e350*/  ISETP.LT.AND P2, PT, R8, UR6, !P0 ;  /* 0x0000000608007c0c */ /* 0x010fe4000c741270 */
[----:B------:R-:W-:Y:S01]  /*e360*/  LOP3.LUT R8, R0, 0x1e8, RZ, 0xfc, !PT ;  /* 0x000001e800087812 */ /* 0x000fe200078efcff */
[----:B------:R4:W-:Y:S01]  /*e370*/  @P5 STG.E desc[UR40][R4.64], R86 ;  /* 0x0000005604005986 */ /* 0x0009e2000c101928 */
[C---:B-----5:R-:W-:Y:S02]  /*e380*/  LEA R6, P6, R9.reuse, R134, 0x2 ;  /* 0x0000008609067211 */ /* 0x060fe400078c10ff */
[----:B---3--:R-:W-:Y:S01]  /*e390*/  ISETP.LT.AND P5, PT, R8, UR5, !P0 ;  /* 0x0000000508007c0c */ /* 0x008fe2000c7a1270 */
[----:B------:R-:W3:Y:S01]  /*e3a0*/  LDCU UR5, c[0x0][0x39c] ;  /* 0x00007380ff0577ac */ /* 0x000ee20008000800 */
[----:B------:R-:W-:Y:S01]  /*e3b0*/  LEA.HI.X.SX32 R7, R9, R146, 0x2, P6 ;  /* 0x0000009209077211 */ /* 0x000fe200030f16ff */
[----:B------:R-:W-:Y:S01]  /*e3c0*/  IMAD R9, R135, 0x4, R9 ;  /* 0x0000000487097824 */ /* 0x000fe200078e0209 */
[----:B------:R-:W-:-:S03]  /*e3d0*/  LOP3.LUT R8, R0, 0x1ec, RZ, 0xfc, !PT ;  /* 0x000001ec00087812 */ /* 0x000fc600078efcff */
[----:B------:R-:W-:Y:S01]  /*e3e0*/  IMAD R11, R135, 0x4, R9 ;  /* 0x00000004870b7824 */ /* 0x000fe200078e0209 */
[C---:B--2---:R-:W-:Y:S01]  /*e3f0*/  LEA R2, P6, R9.reuse, R134, 0x2 ;  /* 0x0000008609027211 */ /* 0x044fe200078c10ff */
[----:B------:R2:W-:Y:S01]  /*e400*/  @P4 STG.E desc[UR40][R6.64], R87 ;  /* 0x0000005706004986 */ /* 0x0005e2000c101928 */
[----:B-1----:R-:W-:Y:S01]  /*e410*/  ISETP.LT.AND P4, PT, R8, UR4, !P0 ;  /* 0x0000000408007c0c */ /* 0x002fe2000c781270 */
[----:B------:R-:W1:Y:S01]  /*e420*/  LDCU UR4, c[0x0][0x39c] ;  /* 0x00007380ff0477ac */ /* 0x000e620008000800 */
[----:B------:R-:W-:Y:S01]  /*e430*/  LEA.HI.X.SX32 R3, R9, R146, 0x2, P6 ;  /* 0x0000009209037211 */ /* 0x000fe200030f16ff */
[----:B------:R-:W-:Y:S01]  /*e440*/  IMAD R9, R135, 0x4, R11 ;  /* 0x0000000487097824 */ /* 0x000fe200078e020b */
[----:B----4-:R-:W-:Y:S02]  /*e450*/  LEA R4, P6, R11, R134, 0x2 ;  /* 0x000000860b047211 */ /* 0x010fe400078c10ff */
[----:B------:R-:W-:Y:S01]  /*e460*/  LOP3.LUT R8, R0, 0x1f0, RZ, 0xfc, !PT ;  /* 0x000001f000087812 */ /* 0x000fe200078efcff */
[----:B------:R-:W-:Y:S01]  /*e470*/  IMAD R13, R135, 0x4, R9 ;  /* 0x00000004870d7824 */ /* 0x000fe200078e0209 */
[----:B------:R4:W-:Y:S01]  /*e480*/  @P3 STG.E desc[UR40][R2.64], R124 ;  /* 0x0000007c02003986 */ /* 0x0009e2000c101928 */
[----:B------:R-:W-:-:S02]  /*e490*/  LEA.HI.X.SX32 R5, R11, R146, 0x2, P6 ;  /* 0x000000920b057211 */ /* 0x000fc400030f16ff */
[----:B---3--:R-:W-:Y:S01]  /*e4a0*/  ISETP.LT.AND P3, PT, R8, UR5, !P0 ;  /* 0x0000000508007c0c */ /* 0x008fe2000c761270 */
[----:B------:R-:W-:Y:S01]  /*e4b0*/  IMAD R11, R135, 0x4, R13 ;  /* 0x00000004870b7824 */ /* 0x000fe200078e020d */
[----:B------:R-:W3:Y:S01]  /*e4c0*/  LDCU UR5, c[0x0][0x39c] ;  /* 0x00007380ff0577ac */ /* 0x000ee20008000800 */
[----:B------:R5:W-:Y:S01]  /*e4d0*/  @P2 STG.E desc[UR40][R4.64], R125 ;  /* 0x0000007d04002986 */ /* 0x000be2000c101928 */
[-C--:B--2---:R-:W-:Y:S01]  /*e4e0*/  LEA R6, P2, R9, R134.reuse, 0x2 ;  /* 0x0000008609067211 */ /* 0x084fe200078410ff */
[----:B------:R-:W-:Y:S01]  /*e4f0*/  IMAD R15, R135, 0x4, R11 ;  /* 0x00000004870f7824 */ /* 0x000fe200078e020b */
[----:B------:R-:W-:Y:S02]  /*e500*/  LEA R8, P6, R13, R134, 0x2 ;  /* 0x000000860d087211 */ /* 0x000fe400078c10ff */
[-C--:B------:R-:W-:Y:S01]  /*e510*/  LEA.HI.X.SX32 R7, R9, R146.reuse, 0x2, P2 ;  /* 0x0000009209077211 */ /* 0x080fe200010f16ff */
[----:B------:R-:W-:Y:S01]  /*e520*/  IMAD R17, R135, 0x4, R15 ;  /* 0x0000000487117824 */ /* 0x000fe200078e020f */
[----:B------:R-:W-:-:S02]  /*e530*/  LEA.HI.X.SX32 R9, R13, R146, 0x2, P6 ;  /* 0x000000920d097211 */ /* 0x000fc400030f16ff */
[-C--:B----4-:R-:W-:Y:S01]  /*e540*/  LEA R2, P6, R11, R134.reuse, 0x2 ;  /* 0x000000860b027211 */ /* 0x090fe200078c10ff */
[----:B------:R-:W-:Y:S01]  /*e550*/  IMAD R135, R135, 0x4, R17 ;  /* 0x0000000487877824 */ /* 0x000fe200078e0211 */
[----:B------:R-:W-:Y:S01]  /*e560*/  LEA R10, P2, R15, R134, 0x2 ;  /* 0x000000860f0a7211 */ /* 0x000fe200078410ff */
[----:B------:R2:W-:Y:S01]  /*e570*/  @P5 STG.E desc[UR40][R6.64], R126 ;  /* 0x0000007e06005986 */ /* 0x0005e2000c101928 */
[----:B------:R-:W-:Y:S02]  /*e580*/  LOP3.LUT R0, R0, 0x1f8, RZ, 0xfc, !PT ;  /* 0x000001f800007812 */ /* 0x000fe400078efcff */
[-C--:B------:R-:W-:Y:S01]  /*e590*/  LEA.HI.X.SX32 R3, R11, R146.reuse, 0x2, P6 ;  /* 0x000000920b037211 */ /* 0x080fe200030f16ff */
[----:B------:R2:W-:Y:S01]  /*e5a0*/  @P4 STG.E desc[UR40][R8.64], R127 ;  /* 0x0000007f08004986 */ /* 0x0005e2000c101928 */
[----:B------:R-:W-:Y:S02]  /*e5b0*/  LEA.HI.X.SX32 R11, R15, R146, 0x2, P2 ;  /* 0x000000920f0b7211 */ /* 0x000fe400010f16ff */
[----:B-----5:R-:W-:Y:S01]  /*e5c0*/  LEA R4, P6, R135, R134, 0x2 ;  /* 0x0000008687047211 */ /* 0x020fe200078c10ff */
[----:B------:R2:W-:Y:S01]  /*e5d0*/  @P3 STG.E desc[UR40][R2.64], R228 ;  /* 0x000000e402003986 */ /* 0x0005e2000c101928 */
[----:B-1----:R-:W-:-:S02]  /*e5e0*/  ISETP.LT.AND P2, PT, R12, UR4, !P0 ;  /* 0x000000040c007c0c */ /* 0x002fc4000c741270 */
[----:B---3--:R-:W-:Y:S02]  /*e5f0*/  ISETP.LT.AND P0, PT, R0, UR5, !P0 ;  /* 0x0000000500007c0c */ /* 0x008fe4000c701270 */
[----:B------:R-:W-:Y:S02]  /*e600*/  LEA.HI.X.SX32 R5, R135, R146, 0x2, P6 ;  /* 0x0000009287057211 */ /* 0x000fe400030f16ff */
[----:B------:R-:W-:-:S04]  /*e610*/  LEA R134, P6, R17, R134, 0x2 ;  /* 0x0000008611867211 */ /* 0x000fc800078c10ff */
[----:B------:R-:W-:-:S03]  /*e620*/  LEA.HI.X.SX32 R135, R17, R146, 0x2, P6 ;  /* 0x0000009211877211 */ /* 0x000fc600030f16ff */
[----:B------:R2:W-:Y:S04]  /*e630*/  @P2 STG.E desc[UR40][R10.64], R229 ;  /* 0x000000e50a002986 */ /* 0x0005e8000c101928 */
[----:B------:R2:W-:Y:S04]  /*e640*/  @P0 STG.E desc[UR40][R134.64], R230 ;  /* 0x000000e686000986 */ /* 0x0005e8000c101928 */
[----:B------:R2:W-:Y:S01]  /*e650*/  @P1 STG.E desc[UR40][R4.64], R231 ;  /* 0x000000e704001986 */ /* 0x0005e2000c101928 */
[----:B------:R-:W-:Y:S06]  /*e660*/  BAR.SYNC.DEFER_BLOCKING 0x0 ;  /* 0x0000000000007b1d */ /* 0x000fec0000010000 */
[----:B------:R-:W-:Y:S05]  /*e670*/  BRA.U UP0, `(.L_x_13) ;  /* 0x0000000100a07547 */ /* 0x000fea000b800000 */
[----:B------:R-:W1:Y:S01]  /*e680*/  S2UR UR5, SR_CgaCtaId ;  /* 0x00000000000579c3 */ /* 0x000e620000008800 */
[----:B------:R-:W-:Y:S01]  /*e690*/  NOP ;  /* 0x0000000000007918 */ /* 0x000fe20000000000 */
[----:B------:R-:W-:Y:S01]  /*e6a0*/  UMOV UR4, 0x50 ;  /* 0x0000005000047882 */ /* 0x000fe20000000000 */
[----:B------:R-:W-:Y:S02]  /*e6b0*/  IMAD.U32 R0, RZ, RZ, UR27 ;  /* 0x0000001bff007e24 */ /* 0x000fe4000f8e00ff */
[----:B--2---:R-:W-:Y:S02]  /*e6c0*/  IMAD.MOV.U32 R3, RZ, RZ, 0xff ;  /* 0x000000ffff037424 */ /* 0x004fe400078e00ff */
[----:B------:R-:W-:Y:S01]  /*e6d0*/  IMAD.MOV.U32 R7, RZ, RZ, 0x1 ;  /* 0x00000001ff077424 */ /* 0x000fe200078e00ff */
[----:B------:R-:W-:-:S04]  /*e6e0*/  LOP3.LUT R0, R0, 0xffff, RZ, 0xc0, !PT ;  /* 0x0000ffff00007812 */ /* 0x000fc800078ec0ff */
[----:B------:R-:W-:-:S05]  /*e6f0*/  SHF.R.U32.HI R0, RZ, 0x5, R0 ;  /* 0x00000005ff007819 */ /* 0x000fca0000011600 */
[----:B------:R-:W-:Y:S01]  /*e700*/  VIADD R2, R0, 0x10 ;  /* 0x0000001000027836 */ /* 0x000fe20000000000 */
[----:B------:R-:W-:Y:S01]  /*e710*/  SHF.L.U32 R0, R3, R0, RZ ;  /* 0x0000000003007219 */ /* 0x000fe200000006ff */
[----:B-1----:R-:W-:-:S03]  /*e720*/  ULEA UR6, UR5, UR4, 0x18 ;  /* 0x0000000405067291 */ /* 0x002fc6000f8ec0ff */
[----:B------:R-:W-:-:S04]  /*e730*/  SHF.L.U32 R3, R7, R2, RZ ;  /* 0x0000000207037219 */ /* 0x000fc800000006ff */
[----:B------:R-:W-:Y:S02]  /*e740*/  LOP3.LUT R0, R3, R0, RZ, 0xfc, !PT ;  /* 0x0000000003007212 */ /* 0x000fe400078efcff */
[----:B------:R-:W1:Y:S02]  /*e750*/  LDS R5, [UR6] ;  /* 0x00000006ff057984 */ /* 0x000e640008000800 */
[C---:B------:R-:W-:Y:S02]  /*e760*/  LOP3.LUT R2, R0.reuse, 0xffff, RZ, 0xc0, !PT ;  /* 0x0000ffff00027812 */ /* 0x040fe400078ec0ff */
[----:B-1----:R-:W-:-:S04]  /*e770*/  LOP3.LUT R3, R0, 0xffff, R5, 0x80, !PT ;  /* 0x0000ffff00037812 */ /* 0x002fc800078e8005 */
[----:B------:R-:W-:-:S13]  /*e780*/  ISETP.NE.AND P0, PT, R3, R2, PT ;  /* 0x000000020300720c */ /* 0x000fda0003f05270 */
[----:B------:R-:W-:Y:S05]  /*e790*/  @P0 BRA `(.L_x_14) ;  /* 0x0000000000500947 */ /* 0x000fea0003800000 */
[----:B------:R-:W-:Y:S02]  /*e7a0*/  SHF.R.U32.HI R5, RZ, 0x10, R5 ;  /* 0x00000010ff057819 */ /* 0x000fe40000011605 */
[----:B------:R-:W-:-:S04]  /*e7b0*/  SHF.R.U32.HI R2, RZ, 0x10, R0 ;  /* 0x00000010ff027819 */ /* 0x000fc80000011600 */
[----:B------:R-:W-:-:S04]  /*e7c0*/  LOP3.LUT R5, R5, R2, RZ, 0xc0, !PT ;  /* 0x0000000205057212 */ /* 0x000fc800078ec0ff */
[----:B------:R-:W-:-:S13]  /*e7d0*/  ISETP.NE.AND P0, PT, R5, R2, PT ;  /* 0x000000020500720c */ /* 0x000fda0003f05270 */
[----:B------:R-:W-:Y:S05]  /*e7e0*/  @P0 BRA `(.L_x_15) ;  /* 0x0000000000300947 */ /* 0x000fea0003800000 */
[----:B------:R-:W-:Y:S01]  /*e7f0*/  R2UR UR4, R0 ;  /* 0x00000000000472ca */ /* 0x000fe200000e0000 */
[----:B------:R-:W-:Y:S01]  /*e800*/  VOTEU.ANY UR5, UPT, PT ;  /* 0x0000000000057886 */ /* 0x000fe200038e0100 */
[----:B------:R-:W1:Y:S01]  /*e810*/  S2R R0, SR_LANEID ;  /* 0x0000000000007919 */ /* 0x000e620000000000 */
[----:B------:R-:W-:-:S10]  /*e820*/  UFLO.U32 UR5, UR5 ;  /* 0x00000005000572bd */ /* 0x000fd400080e0000 */
[----:B------:R-:W-:-:S06]  /*e830*/  ULOP3.LUT UR4, URZ, UR4, URZ, 0x33, !UPT ;  /* 0x00000004ff047292 */ /* 0x000fcc000f8e33ff */
[----:B------:R-:W-:-:S04]  /*e840*/  IMAD.U32 R2, RZ, RZ, UR4 ;  /* 0x00000004ff027e24 */ /* 0x000fc8000f8e00ff */
[----:B------:R-:W2:Y:S02]  /*e850*/  REDUX UR7, R2 ;  /* 0x00000000020773c4 */ /* 0x000ea40000000000 */
[----:B------:R3:W-:Y:S01]  /*e860*/  UTCATOMSWS.AND URZ, UR4 ;  /* 0x0000000400ff79e3 */ /* 0x0007e20008000000 */
[----:B-1----:R-:W-:Y:S01]  /*e870*/  ISETP.EQ.U32.AND P0, PT, R0, UR5, PT ;  /* 0x0000000500007c0c */ /* 0x002fe2000bf02070 */
[----:B--2---:R-:W-:-:S12]  /*e880*/  IMAD.U32 R0, RZ, RZ, UR7 ;  /* 0x00000007ff007e24 */ /* 0x004fd8000f8e00ff */
[----:B------:R3:W-:Y:S01]  /*e890*/  @P0 ATOMS.AND RZ, [UR6], R0 ;  /* 0x00000000ffff098c */ /* 0x0007e2000a800006 */
[----:B------:R-:W-:Y:S05]  /*e8a0*/  BRA `(.L_x_13) ;  /* 0x0000000000147947 */ /* 0x000fea0003800000 */
.L_x_15:
[----:B------:R-:W-:-:S07]  /*e8b0*/  MOV R2, 0xe8d0 ;  /* 0x0000e8d000027802 */ /* 0x000fce0000000f00 */
[----:B------:R-:W-:Y:S05]  /*e8c0*/  CALL.REL.NOINC `($__internal_0_$__cuda_sm10x_tcgen05_guardrail_trap_col_being_dealloced_not_returned_by_alloc) ;  /* 0x00000000002c7944 */ /* 0x000fea0003c00000 */
[----:B------:R-:W-:Y:S05]  /*e8d0*/  BRA `(.L_x_13) ;  /* 0x0000000000087947 */ /* 0x000fea0003800000 */
.L_x_14:
[----:B------:R-:W-:-:S07]  /*e8e0*/  MOV R2, 0xe900 ;  /* 0x0000e90000027802 */ /* 0x000fce0000000f00 */
[----:B------:R-:W-:Y:S05]  /*e8f0*/  CALL.REL.NOINC `($__internal_2_$__cuda_sm10x_tcgen05_guardrail_trap_unallocated_columns_being_dealloced) ;  /* 0x0000000000387944 */ /* 0x000fea0003c00000 */
.L_x_13:
[----:B------:R-:W-:Y:S01]  /*e900*/  NOP ;  /* 0x0000000000007918 */ /* 0x000fe20000000000 */
[----:B---3--:R-:W-:Y:S05]  /*e910*/  EXIT ;  /* 0x000000000000794d */ /* 0x008fea0003800000 */
.L_x_9:
[----:B------:R-:W2:Y:S02]  /*e920*/  SYNCS.PHASECHK.TRANS64.TRYWAIT P0, [UR31], R122 ;  /* 0x0000007aff0075a7 */ /* 0x000ea4000800111f */
[----:B--2---:R-:W-:Y:S05]  /*e930*/  @!P0 BRA `(.L_x_9) ;  /* 0xfffffffc00f88947 */ /* 0x004fea000383ffff */
[----:B------:R-:W-:Y:S05]  /*e940*/  BRA `(.L_x_16) ;  /* 0xffffffa400487947 */ /* 0x000fea000383ffff */
.L_x_12:
[----:B------:R-:W1:Y:S02]  /*e950*/  SYNCS.PHASECHK.TRANS64.TRYWAIT P0, [UR29], R3 ;  /* 0x00000003ff0075a7 */ /* 0x000e64000800111d */
[----:B-1----:R-:W-:Y:S05]  /*e960*/  @!P0 BRA `(.L_x_12) ;  /* 0xfffffffc00f88947 */ /* 0x002fea000383ffff */
[----:B------:R-:W-:Y:S05]  /*e970*/  BRA `(.L_x_11) ;  /* 0xffffffb800087947 */ /* 0x000fea000383ffff */
        .weak           $__internal_0_$__cuda_sm10x_tcgen05_guardrail_trap_col_being_dealloced_not_returned_by_alloc
        .type           $__internal_0_$__cuda_sm10x_tcgen05_guardrail_trap_col_being_dealloced_not_returned_by_alloc,@function
        .size           $__internal_0_$__cuda_sm10x_tcgen05_guardrail_trap_col_being_dealloced_not_returned_by_alloc,($__internal_1_$__cuda_sm10x_tcgen05_guardrail_trap_phase_invalid_during_alloc - $__internal_0_$__cuda_sm10x_tcgen05_guardrail_trap_col_being_dealloced_not_returned_by_alloc)
$__internal_0_$__cuda_sm10x_tcgen05_guardrail_trap_col_being_dealloced_not_returned_by_alloc:
[----:B------:R-:W-:Y:S05]  /*e980*/  BPT.TRAP 0x1 ;  /* 0x000000040000795c */ /* 0x000fea0000300000 */
[----:B------:R-:W-:-:S04]  /*e990*/  IMAD.MOV.U32 R3, RZ, RZ, 0x0 ;  /* 0x00000000ff037424 */ /* 0x000fc800078e00ff */
[----:B------:R-:W-:Y:S05]  /*e9a0*/  RET.REL.NODEC R2 `(matmul_kernel) ;  /* 0xffffff1402947950 */ /* 0x000fea0003c3ffff */
        .weak           $__internal_1_$__cuda_sm10x_tcgen05_guardrail_trap_phase_invalid_during_alloc
        .type           $__internal_1_$__cuda_sm10x_tcgen05_guardrail_trap_phase_invalid_during_alloc,@function
        .size           $__internal_1_$__cuda_sm10x_tcgen05_guardrail_trap_phase_invalid_during_alloc,($__internal_2_$__cuda_sm10x_tcgen05_guardrail_trap_unallocated_columns_being_dealloced - $__internal_1_$__cuda_sm10x_tcgen05_guardrail_trap_phase_invalid_during_alloc)
$__internal_1_$__cuda_sm10x_tcgen05_guardrail_trap_phase_invalid_during_alloc:
[----:B------:R-:W-:Y:S05]  /*e9b0*/  BPT.TRAP 0x1 ;  /* 0x000000040000795c */ /* 0x000fea0000300000 */
[----:B------:R-:W-:-:S04]  /*e9c0*/  IMAD.MOV.U32 R3, RZ, RZ, 0x0 ;  /* 0x00000000ff037424 */ /* 0x000fc800078e00ff */
[----:B------:R-:W-:Y:S05]  /*e9d0*/  RET.REL.NODEC R2 `(matmul_kernel) ;  /* 0xffffff1402887950 */ /* 0x000fea0003c3ffff */
        .weak           $__internal_2_$__cuda_sm10x_tcgen05_guardrail_trap_unallocated_columns_being_dealloced
        .type           $__internal_2_$__cuda_sm10x_tcgen05_guardrail_trap_unallocated_columns_being_dealloced,@function
        .size           $__internal_2_$__cuda_sm10x_tcgen05_guardrail_trap_unallocated_columns_being_dealloced,(.L_x_20 - $__internal_2_$__cuda_sm10x_tcgen05_guardrail_trap_unallocated_columns_being_dealloced)
$__internal_2_$__cuda_sm10x_tcgen05_guardrail_trap_unallocated_columns_being_dealloced:
[----:B------:R-:W-:Y:S05]  /*e9e0*/  BPT.TRAP 0x1 ;  /* 0x000000040000795c */ /* 0x000fea0000300000 */
[----:B------:R-:W-:-:S04]  /*e9f0*/  IMAD.MOV.U32 R3, RZ, RZ, 0x0 ;  /* 0x00000000ff037424 */ /* 0x000fc800078e00ff */
[----:B------:R-:W-:Y:S05]  /*ea00*/  RET.REL.NODEC R2 `(matmul_kernel) ;  /* 0xffffff14027c7950 */ /* 0x000fea0003c3ffff */
.L_x_17:
[----:B------:R-:W-:-:S00]  /*ea10*/  BRA `(.L_x_17) ;  /* 0xfffffffc00fc7947 */ /* 0x000fc0000383ffff */
[----:B------:R-:W-:-:S00]  /*ea20*/  NOP ;  /* 0x0000000000007918 */ /* 0x000fc00000000000 */
        /* <DEDUP_REMOVED lines=13> */
.L_x_20:


//--------------------- .nv.shared.matmul_kernel  --------------------------
	.section	.nv.shared.matmul_kernel,"aw",@nobits
	.sectionflags	@""
	.align	16
	.zero		1024


//--------------------- .nv.shared.reserved.0     --------------------------
	.section	.nv.shared.reserved.0,"aw",@nobits
	.align	8
	.weak		__nv_reservedSMEM_offset_0_alias
	.size		__nv_reservedSMEM_offset_0_alias, 0, 64
	.other		__nv_reservedSMEM_offset_0_alias,@"STO_CUDA_RESERVED_SHARED STV_DEFAULT"
__nv_reservedSMEM_offset_0_alias:
	.zero		0
.nv.shared.reserved.0:
	.zero		64
	.weak		__nv_reservedSMEM_allocation_phase
	.type		__nv_reservedSMEM_allocation_phase,@object
	.size		__nv_reservedSMEM_allocation_phase,(.L_0 - __nv_reservedSMEM_allocation_phase)
__nv_reservedSMEM_allocation_phase:
	.zero		1
.L_0:
	.zero		7
	.weak		__nv_reservedSMEM_devtool_atexit_pc
	.type		__nv_reservedSMEM_devtool_atexit_pc,@object
	.size		__nv_reservedSMEM_devtool_atexit_pc,(__nv_reservedSMEM_allocation_mask - __nv_reservedSMEM_devtool_atexit_pc)
__nv_reservedSMEM_devtool_atexit_pc:
	.zero		8
	.weak		__nv_reservedSMEM_allocation_mask
	.type		__nv_reservedSMEM_allocation_mask,@object
	.size		__nv_reservedSMEM_allocation_mask,(.L_2 - __nv_reservedSMEM_allocation_mask)
__nv_reservedSMEM_allocation_mask:
	.zero		4
.L_2:


//--------------------- .nv.constant0.matmul_kernel --------------------------
	.section	.nv.constant0.matmul_kernel,"a",@progbits
	.sectionflags	@""
	.align	4
.nv.constant0.matmul_kernel:
	.zero		976


//--------------------- SYMBOLS --------------------------

	.type		.nv.reservedSmem.offset0,@object
	.size		.nv.reservedSmem.offset0,0x4
	.type		.nv.reservedSmem.cap,@object
	.size		.nv.reservedSmem.cap,0x4
